//
// Generated by NVIDIA NVVM Compiler
//
// Compiler Build ID: CL-36424714
// Cuda compilation tools, release 13.0, V13.0.88
// Based on NVVM 20.0.0
//

.version 9.0
.target sm_100
.address_size 64

	// .globl	_Z17kernel_vector_addPfS_S_i

.visible .entry _Z17kernel_vector_addPfS_S_i(
	.param .u64 .ptr .align 1 _Z17kernel_vector_addPfS_S_i_param_0,
	.param .u64 .ptr .align 1 _Z17kernel_vector_addPfS_S_i_param_1,
	.param .u64 .ptr .align 1 _Z17kernel_vector_addPfS_S_i_param_2,
	.param .u32 _Z17kernel_vector_addPfS_S_i_param_3
)
{
	.reg .pred 	%p<2>;
	.reg .b32 	%r<6>;
	.reg .b32 	%f<4>;
	.reg .b64 	%rd<11>;

	ld.param.u64 	%rd1, [_Z17kernel_vector_addPfS_S_i_param_0];
	ld.param.u64 	%rd2, [_Z17kernel_vector_addPfS_S_i_param_1];
	ld.param.u64 	%rd3, [_Z17kernel_vector_addPfS_S_i_param_2];
	ld.param.u32 	%r2, [_Z17kernel_vector_addPfS_S_i_param_3];
	mov.u32 	%r3, %ctaid.x;
	mov.u32 	%r4, %ntid.x;
	mov.u32 	%r5, %tid.x;
	mad.lo.s32 	%r1, %r3, %r4, %r5;
	setp.ge.s32 	%p1, %r1, %r2;
	@%p1 bra 	$L__BB0_2;
	cvta.to.global.u64 	%rd4, %rd2;
	cvta.to.global.u64 	%rd5, %rd3;
	cvta.to.global.u64 	%rd6, %rd1;
	mul.wide.s32 	%rd7, %r1, 4;
	add.s64 	%rd8, %rd4, %rd7;
	ld.global.f32 	%f1, [%rd8];
	add.s64 	%rd9, %rd5, %rd7;
	ld.global.f32 	%f2, [%rd9];
	add.f32 	%f3, %f1, %f2;
	add.s64 	%rd10, %rd6, %rd7;
	st.global.f32 	[%rd10], %f3;
$L__BB0_2:
	ret;

}
	// .globl	_Z17kernel_vector_mulPfS_S_i
.visible .entry _Z17kernel_vector_mulPfS_S_i(
	.param .u64 .ptr .align 1 _Z17kernel_vector_mulPfS_S_i_param_0,
	.param .u64 .ptr .align 1 _Z17kernel_vector_mulPfS_S_i_param_1,
	.param .u64 .ptr .align 1 _Z17kernel_vector_mulPfS_S_i_param_2,
	.param .u32 _Z17kernel_vector_mulPfS_S_i_param_3
)
{
	.reg .pred 	%p<2>;
	.reg .b32 	%r<6>;
	.reg .b32 	%f<4>;
	.reg .b64 	%rd<11>;

	ld.param.u64 	%rd1, [_Z17kernel_vector_mulPfS_S_i_param_0];
	ld.param.u64 	%rd2, [_Z17kernel_vector_mulPfS_S_i_param_1];
	ld.param.u64 	%rd3, [_Z17kernel_vector_mulPfS_S_i_param_2];
	ld.param.u32 	%r2, [_Z17kernel_vector_mulPfS_S_i_param_3];
	mov.u32 	%r3, %ctaid.x;
	mov.u32 	%r4, %ntid.x;
	mov.u32 	%r5, %tid.x;
	mad.lo.s32 	%r1, %r3, %r4, %r5;
	setp.ge.s32 	%p1, %r1, %r2;
	@%p1 bra 	$L__BB1_2;
	cvta.to.global.u64 	%rd4, %rd2;
	cvta.to.global.u64 	%rd5, %rd3;
	cvta.to.global.u64 	%rd6, %rd1;
	mul.wide.s32 	%rd7, %r1, 4;
	add.s64 	%rd8, %rd4, %rd7;
	ld.global.f32 	%f1, [%rd8];
	add.s64 	%rd9, %rd5, %rd7;
	ld.global.f32 	%f2, [%rd9];
	mul.f32 	%f3, %f1, %f2;
	add.s64 	%rd10, %rd6, %rd7;
	st.global.f32 	[%rd10], %f3;
$L__BB1_2:
	ret;

}
	// .globl	_Z17kernel_vector_divPfS_S_i
.visible .entry _Z17kernel_vector_divPfS_S_i(
	.param .u64 .ptr .align 1 _Z17kernel_vector_divPfS_S_i_param_0,
	.param .u64 .ptr .align 1 _Z17kernel_vector_divPfS_S_i_param_1,
	.param .u64 .ptr .align 1 _Z17kernel_vector_divPfS_S_i_param_2,
	.param .u32 _Z17kernel_vector_divPfS_S_i_param_3
)
{
	.reg .pred 	%p<2>;
	.reg .b32 	%r<6>;
	.reg .b32 	%f<4>;
	.reg .b64 	%rd<11>;

	ld.param.u64 	%rd1, [_Z17kernel_vector_divPfS_S_i_param_0];
	ld.param.u64 	%rd2, [_Z17kernel_vector_divPfS_S_i_param_1];
	ld.param.u64 	%rd3, [_Z17kernel_vector_divPfS_S_i_param_2];
	ld.param.u32 	%r2, [_Z17kernel_vector_divPfS_S_i_param_3];
	mov.u32 	%r3, %ctaid.x;
	mov.u32 	%r4, %ntid.x;
	mov.u32 	%r5, %tid.x;
	mad.lo.s32 	%r1, %r3, %r4, %r5;
	setp.ge.s32 	%p1, %r1, %r2;
	@%p1 bra 	$L__BB2_2;
	cvta.to.global.u64 	%rd4, %rd2;
	cvta.to.global.u64 	%rd5, %rd3;
	cvta.to.global.u64 	%rd6, %rd1;
	mul.wide.s32 	%rd7, %r1, 4;
	add.s64 	%rd8, %rd4, %rd7;
	ld.global.f32 	%f1, [%rd8];
	add.s64 	%rd9, %rd5, %rd7;
	ld.global.f32 	%f2, [%rd9];
	div.rn.f32 	%f3, %f1, %f2;
	add.s64 	%rd10, %rd6, %rd7;
	st.global.f32 	[%rd10], %f3;
$L__BB2_2:
	ret;

}
	// .globl	_Z17kernel_vector_expPfS_i
.visible .entry _Z17kernel_vector_expPfS_i(
	.param .u64 .ptr .align 1 _Z17kernel_vector_expPfS_i_param_0,
	.param .u64 .ptr .align 1 _Z17kernel_vector_expPfS_i_param_1,
	.param .u32 _Z17kernel_vector_expPfS_i_param_2
)
{
	.reg .pred 	%p<2>;
	.reg .b32 	%r<8>;
	.reg .b32 	%f<14>;
	.reg .b64 	%rd<8>;

	ld.param.u64 	%rd1, [_Z17kernel_vector_expPfS_i_param_0];
	ld.param.u64 	%rd2, [_Z17kernel_vector_expPfS_i_param_1];
	ld.param.u32 	%r2, [_Z17kernel_vector_expPfS_i_param_2];
	mov.u32 	%r3, %ctaid.x;
	mov.u32 	%r4, %ntid.x;
	mov.u32 	%r5, %tid.x;
	mad.lo.s32 	%r1, %r3, %r4, %r5;
	setp.ge.s32 	%p1, %r1, %r2;
	@%p1 bra 	$L__BB3_2;
	cvta.to.global.u64 	%rd3, %rd2;
	cvta.to.global.u64 	%rd4, %rd1;
	mul.wide.s32 	%rd5, %r1, 4;
	add.s64 	%rd6, %rd3, %rd5;
	ld.global.f32 	%f1, [%rd6];
	fma.rn.f32 	%f2, %f1, 0f3BBB989D, 0f3F000000;
	cvt.sat.f32.f32 	%f3, %f2;
	mov.f32 	%f4, 0f4B400001;
	mov.f32 	%f5, 0f437C0000;
	fma.rm.f32 	%f6, %f3, %f5, %f4;
	add.f32 	%f7, %f6, 0fCB40007F;
	neg.f32 	%f8, %f7;
	fma.rn.f32 	%f9, %f1, 0f3FB8AA3B, %f8;
	fma.rn.f32 	%f10, %f1, 0f32A57060, %f9;
	mov.b32 	%r6, %f6;
	shl.b32 	%r7, %r6, 23;
	mov.b32 	%f11, %r7;
	ex2.approx.ftz.f32 	%f12, %f10;
	mul.f32 	%f13, %f12, %f11;
	add.s64 	%rd7, %rd4, %rd5;
	st.global.f32 	[%rd7], %f13;
$L__BB3_2:
	ret;

}
	// .globl	_Z14kernel_mat_mulPfS_S_iii
.visible .entry _Z14kernel_mat_mulPfS_S_iii(
	.param .u64 .ptr .align 1 _Z14kernel_mat_mulPfS_S_iii_param_0,
	.param .u64 .ptr .align 1 _Z14kernel_mat_mulPfS_S_iii_param_1,
	.param .u64 .ptr .align 1 _Z14kernel_mat_mulPfS_S_iii_param_2,
	.param .u32 _Z14kernel_mat_mulPfS_S_iii_param_3,
	.param .u32 _Z14kernel_mat_mulPfS_S_iii_param_4,
	.param .u32 _Z14kernel_mat_mulPfS_S_iii_param_5
)
{
	.reg .pred 	%p<13>;
	.reg .b32 	%r<41>;
	.reg .b32 	%f<68>;
	.reg .b64 	%rd<53>;

	ld.param.u64 	%rd6, [_Z14kernel_mat_mulPfS_S_iii_param_0];
	ld.param.u64 	%rd7, [_Z14kernel_mat_mulPfS_S_iii_param_1];
	ld.param.u64 	%rd8, [_Z14kernel_mat_mulPfS_S_iii_param_2];
	ld.param.u32 	%r20, [_Z14kernel_mat_mulPfS_S_iii_param_3];
	ld.param.u32 	%r18, [_Z14kernel_mat_mulPfS_S_iii_param_4];
	ld.param.u32 	%r19, [_Z14kernel_mat_mulPfS_S_iii_param_5];
	cvta.to.global.u64 	%rd1, %rd8;
	cvta.to.global.u64 	%rd2, %rd7;
	mov.u32 	%r21, %ctaid.y;
	mov.u32 	%r22, %ntid.y;
	mov.u32 	%r23, %tid.y;
	mad.lo.s32 	%r1, %r21, %r22, %r23;
	mov.u32 	%r24, %ctaid.x;
	mov.u32 	%r25, %ntid.x;
	mov.u32 	%r26, %tid.x;
	mad.lo.s32 	%r2, %r24, %r25, %r26;
	setp.ge.s32 	%p1, %r1, %r20;
	setp.ge.s32 	%p2, %r2, %r18;
	or.pred  	%p3, %p1, %p2;
	@%p3 bra 	$L__BB4_14;
	setp.lt.s32 	%p4, %r19, 1;
	mov.f32 	%f67, 0f00000000;
	@%p4 bra 	$L__BB4_13;
	mul.lo.s32 	%r3, %r19, %r1;
	and.b32  	%r4, %r19, 7;
	setp.lt.u32 	%p5, %r19, 8;
	mov.f32 	%f67, 0f00000000;
	mov.b32 	%r39, 0;
	@%p5 bra 	$L__BB4_5;
	and.b32  	%r39, %r19, 2147483640;
	neg.s32 	%r37, %r39;
	shl.b32 	%r7, %r18, 3;
	mul.wide.u32 	%rd9, %r3, 4;
	add.s64 	%rd10, %rd9, %rd2;
	add.s64 	%rd52, %rd10, 16;
	mov.f32 	%f67, 0f00000000;
	mul.wide.s32 	%rd13, %r18, 4;
	mov.u32 	%r36, %r2;
$L__BB4_4:
	.pragma "nounroll";
	ld.global.f32 	%f17, [%rd52+-16];
	mul.wide.s32 	%rd11, %r36, 4;
	add.s64 	%rd12, %rd1, %rd11;
	ld.global.f32 	%f18, [%rd12];
	fma.rn.f32 	%f19, %f17, %f18, %f67;
	ld.global.f32 	%f20, [%rd52+-12];
	add.s64 	%rd14, %rd12, %rd13;
	ld.global.f32 	%f21, [%rd14];
	fma.rn.f32 	%f22, %f20, %f21, %f19;
	ld.global.f32 	%f23, [%rd52+-8];
	add.s64 	%rd15, %rd14, %rd13;
	ld.global.f32 	%f24, [%rd15];
	fma.rn.f32 	%f25, %f23, %f24, %f22;
	ld.global.f32 	%f26, [%rd52+-4];
	add.s64 	%rd16, %rd15, %rd13;
	ld.global.f32 	%f27, [%rd16];
	fma.rn.f32 	%f28, %f26, %f27, %f25;
	ld.global.f32 	%f29, [%rd52];
	add.s64 	%rd17, %rd16, %rd13;
	ld.global.f32 	%f30, [%rd17];
	fma.rn.f32 	%f31, %f29, %f30, %f28;
	ld.global.f32 	%f32, [%rd52+4];
	add.s64 	%rd18, %rd17, %rd13;
	ld.global.f32 	%f33, [%rd18];
	fma.rn.f32 	%f34, %f32, %f33, %f31;
	ld.global.f32 	%f35, [%rd52+8];
	add.s64 	%rd19, %rd18, %rd13;
	ld.global.f32 	%f36, [%rd19];
	fma.rn.f32 	%f37, %f35, %f36, %f34;
	ld.global.f32 	%f38, [%rd52+12];
	add.s64 	%rd20, %rd19, %rd13;
	ld.global.f32 	%f39, [%rd20];
	fma.rn.f32 	%f67, %f38, %f39, %f37;
	add.s32 	%r37, %r37, 8;
	add.s32 	%r36, %r36, %r7;
	add.s64 	%rd52, %rd52, 32;
	setp.ne.s32 	%p6, %r37, 0;
	@%p6 bra 	$L__BB4_4;
$L__BB4_5:
	setp.eq.s32 	%p7, %r4, 0;
	@%p7 bra 	$L__BB4_13;
	and.b32  	%r13, %r19, 3;
	setp.lt.u32 	%p8, %r4, 4;
	@%p8 bra 	$L__BB4_8;
	add.s32 	%r28, %r39, %r3;
	mul.wide.u32 	%rd21, %r28, 4;
	add.s64 	%rd22, %rd2, %rd21;
	ld.global.f32 	%f41, [%rd22];
	mad.lo.s32 	%r29, %r39, %r18, %r2;
	mul.wide.s32 	%rd23, %r29, 4;
	add.s64 	%rd24, %rd1, %rd23;
	ld.global.f32 	%f42, [%rd24];
	fma.rn.f32 	%f43, %f41, %f42, %f67;
	cvt.u64.u32 	%rd25, %r3;
	cvt.u64.u32 	%rd26, %r39;
	add.s64 	%rd27, %rd26, %rd25;
	shl.b64 	%rd28, %rd27, 2;
	add.s64 	%rd29, %rd2, %rd28;
	ld.global.f32 	%f44, [%rd29+4];
	mul.wide.s32 	%rd30, %r18, 4;
	add.s64 	%rd31, %rd24, %rd30;
	ld.global.f32 	%f45, [%rd31];
	fma.rn.f32 	%f46, %f44, %f45, %f43;
	ld.global.f32 	%f47, [%rd29+8];
	add.s64 	%rd32, %rd31, %rd30;
	ld.global.f32 	%f48, [%rd32];
	fma.rn.f32 	%f49, %f47, %f48, %f46;
	ld.global.f32 	%f50, [%rd29+12];
	add.s64 	%rd33, %rd32, %rd30;
	ld.global.f32 	%f51, [%rd33];
	fma.rn.f32 	%f67, %f50, %f51, %f49;
	add.s32 	%r39, %r39, 4;
$L__BB4_8:
	setp.eq.s32 	%p9, %r13, 0;
	@%p9 bra 	$L__BB4_13;
	setp.eq.s32 	%p10, %r13, 1;
	@%p10 bra 	$L__BB4_11;
	add.s32 	%r30, %r39, %r3;
	mul.wide.u32 	%rd34, %r30, 4;
	add.s64 	%rd35, %rd2, %rd34;
	ld.global.f32 	%f53, [%rd35];
	mad.lo.s32 	%r31, %r39, %r18, %r2;
	mul.wide.s32 	%rd36, %r31, 4;
	add.s64 	%rd37, %rd1, %rd36;
	ld.global.f32 	%f54, [%rd37];
	fma.rn.f32 	%f55, %f53, %f54, %f67;
	cvt.u64.u32 	%rd38, %r3;
	cvt.u64.u32 	%rd39, %r39;
	add.s64 	%rd40, %rd39, %rd38;
	shl.b64 	%rd41, %rd40, 2;
	add.s64 	%rd42, %rd2, %rd41;
	ld.global.f32 	%f56, [%rd42+4];
	mul.wide.s32 	%rd43, %r18, 4;
	add.s64 	%rd44, %rd37, %rd43;
	ld.global.f32 	%f57, [%rd44];
	fma.rn.f32 	%f67, %f56, %f57, %f55;
	add.s32 	%r39, %r39, 2;
$L__BB4_11:
	and.b32  	%r32, %r19, 1;
	setp.eq.b32 	%p11, %r32, 1;
	not.pred 	%p12, %p11;
	@%p12 bra 	$L__BB4_13;
	add.s32 	%r33, %r39, %r3;
	mul.wide.u32 	%rd45, %r33, 4;
	add.s64 	%rd46, %rd2, %rd45;
	ld.global.f32 	%f58, [%rd46];
	mad.lo.s32 	%r34, %r39, %r18, %r2;
	mul.wide.s32 	%rd47, %r34, 4;
	add.s64 	%rd48, %rd1, %rd47;
	ld.global.f32 	%f59, [%rd48];
	fma.rn.f32 	%f67, %f58, %f59, %f67;
$L__BB4_13:
	mad.lo.s32 	%r35, %r18, %r1, %r2;
	cvta.to.global.u64 	%rd49, %rd6;
	mul.wide.s32 	%rd50, %r35, 4;
	add.s64 	%rd51, %rd49, %rd50;
	st.global.f32 	[%rd51], %f67;
$L__BB4_14:
	ret;

}
	// .globl	_Z10kernel_sumPfS_iiiiii
.visible .entry _Z10kernel_sumPfS_iiiiii(
	.param .u64 .ptr .align 1 _Z10kernel_sumPfS_iiiiii_param_0,
	.param .u64 .ptr .align 1 _Z10kernel_sumPfS_iiiiii_param_1,
	.param .u32 _Z10kernel_sumPfS_iiiiii_param_2,
	.param .u32 _Z10kernel_sumPfS_iiiiii_param_3,
	.param .u32 _Z10kernel_sumPfS_iiiiii_param_4,
	.param .u32 _Z10kernel_sumPfS_iiiiii_param_5,
	.param .u32 _Z10kernel_sumPfS_iiiiii_param_6,
	.param .u32 _Z10kernel_sumPfS_iiiiii_param_7
)
{
	.reg .pred 	%p<18>;
	.reg .b32 	%r<65>;
	.reg .b32 	%f<89>;
	.reg .b64 	%rd<17>;

	ld.param.u64 	%rd5, [_Z10kernel_sumPfS_iiiiii_param_1];
	ld.param.u32 	%r27, [_Z10kernel_sumPfS_iiiiii_param_2];
	ld.param.u32 	%r31, [_Z10kernel_sumPfS_iiiiii_param_3];
	ld.param.u32 	%r32, [_Z10kernel_sumPfS_iiiiii_param_4];
	ld.param.u32 	%r29, [_Z10kernel_sumPfS_iiiiii_param_5];
	ld.param.u32 	%r30, [_Z10kernel_sumPfS_iiiiii_param_6];
	ld.param.u32 	%r33, [_Z10kernel_sumPfS_iiiiii_param_7];
	cvta.to.global.u64 	%rd1, %rd5;
	mov.u32 	%r34, %ctaid.z;
	mov.u32 	%r35, %ntid.z;
	mov.u32 	%r36, %tid.z;
	mad.lo.s32 	%r1, %r34, %r35, %r36;
	mov.u32 	%r37, %ctaid.y;
	mov.u32 	%r38, %ntid.y;
	mov.u32 	%r39, %tid.y;
	mad.lo.s32 	%r40, %r37, %r38, %r39;
	mov.u32 	%r41, %ctaid.x;
	mov.u32 	%r42, %ntid.x;
	mov.u32 	%r43, %tid.x;
	mad.lo.s32 	%r3, %r41, %r42, %r43;
	div.s32 	%r4, %r33, %r32;
	div.s32 	%r5, %r30, %r31;
	div.s32 	%r6, %r29, %r27;
	setp.ge.s32 	%p1, %r1, %r32;
	setp.ge.s32 	%p2, %r40, %r31;
	or.pred  	%p3, %p1, %p2;
	setp.ge.s32 	%p4, %r3, %r27;
	or.pred  	%p5, %p4, %p3;
	@%p5 bra 	$L__BB5_19;
	min.s32 	%r44, %r4, %r5;
	mov.f32 	%f87, 0f00000000;
	min.s32 	%r45, %r44, %r6;
	setp.lt.s32 	%p6, %r45, 1;
	@%p6 bra 	$L__BB5_18;
	and.b32  	%r7, %r6, 15;
	and.b32  	%r8, %r6, 7;
	and.b32  	%r9, %r6, 2147483632;
	and.b32  	%r10, %r6, 3;
	neg.s32 	%r11, %r9;
	add.s64 	%rd2, %rd1, 32;
	mov.f32 	%f87, 0f00000000;
	mov.b32 	%r58, 0;
$L__BB5_3:
	add.s32 	%r48, %r58, %r1;
	mad.lo.s32 	%r13, %r48, %r30, %r40;
	mov.b32 	%r59, 0;
$L__BB5_4:
	setp.lt.u32 	%p7, %r6, 16;
	add.s32 	%r50, %r13, %r59;
	mad.lo.s32 	%r15, %r50, %r29, %r3;
	mov.b32 	%r63, 0;
	mov.u32 	%r60, %r15;
	mov.u32 	%r61, %r11;
	@%p7 bra 	$L__BB5_6;
$L__BB5_5:
	.pragma "nounroll";
	mul.wide.s32 	%rd6, %r60, 4;
	add.s64 	%rd7, %rd2, %rd6;
	ld.global.f32 	%f21, [%rd7+-32];
	add.f32 	%f22, %f87, %f21;
	ld.global.f32 	%f23, [%rd7+-28];
	add.f32 	%f24, %f22, %f23;
	ld.global.f32 	%f25, [%rd7+-24];
	add.f32 	%f26, %f24, %f25;
	ld.global.f32 	%f27, [%rd7+-20];
	add.f32 	%f28, %f26, %f27;
	ld.global.f32 	%f29, [%rd7+-16];
	add.f32 	%f30, %f28, %f29;
	ld.global.f32 	%f31, [%rd7+-12];
	add.f32 	%f32, %f30, %f31;
	ld.global.f32 	%f33, [%rd7+-8];
	add.f32 	%f34, %f32, %f33;
	ld.global.f32 	%f35, [%rd7+-4];
	add.f32 	%f36, %f34, %f35;
	ld.global.f32 	%f37, [%rd7];
	add.f32 	%f38, %f36, %f37;
	ld.global.f32 	%f39, [%rd7+4];
	add.f32 	%f40, %f38, %f39;
	ld.global.f32 	%f41, [%rd7+8];
	add.f32 	%f42, %f40, %f41;
	ld.global.f32 	%f43, [%rd7+12];
	add.f32 	%f44, %f42, %f43;
	ld.global.f32 	%f45, [%rd7+16];
	add.f32 	%f46, %f44, %f45;
	ld.global.f32 	%f47, [%rd7+20];
	add.f32 	%f48, %f46, %f47;
	ld.global.f32 	%f49, [%rd7+24];
	add.f32 	%f50, %f48, %f49;
	ld.global.f32 	%f51, [%rd7+28];
	add.f32 	%f87, %f50, %f51;
	add.s32 	%r61, %r61, 16;
	add.s32 	%r60, %r60, 16;
	setp.eq.s32 	%p8, %r61, 0;
	mov.u32 	%r63, %r9;
	@%p8 bra 	$L__BB5_6;
	bra.uni 	$L__BB5_5;
$L__BB5_6:
	setp.eq.s32 	%p9, %r7, 0;
	@%p9 bra 	$L__BB5_16;
	add.s32 	%r51, %r7, -1;
	setp.lt.u32 	%p10, %r51, 7;
	@%p10 bra 	$L__BB5_9;
	add.s32 	%r52, %r15, %r63;
	mul.wide.s32 	%rd8, %r52, 4;
	add.s64 	%rd9, %rd1, %rd8;
	ld.global.f32 	%f53, [%rd9];
	add.f32 	%f54, %f87, %f53;
	ld.global.f32 	%f55, [%rd9+4];
	add.f32 	%f56, %f54, %f55;
	ld.global.f32 	%f57, [%rd9+8];
	add.f32 	%f58, %f56, %f57;
	ld.global.f32 	%f59, [%rd9+12];
	add.f32 	%f60, %f58, %f59;
	ld.global.f32 	%f61, [%rd9+16];
	add.f32 	%f62, %f60, %f61;
	ld.global.f32 	%f63, [%rd9+20];
	add.f32 	%f64, %f62, %f63;
	ld.global.f32 	%f65, [%rd9+24];
	add.f32 	%f66, %f64, %f65;
	ld.global.f32 	%f67, [%rd9+28];
	add.f32 	%f87, %f66, %f67;
	add.s32 	%r63, %r63, 8;
$L__BB5_9:
	setp.eq.s32 	%p11, %r8, 0;
	@%p11 bra 	$L__BB5_16;
	add.s32 	%r53, %r8, -1;
	setp.lt.u32 	%p12, %r53, 3;
	@%p12 bra 	$L__BB5_12;
	add.s32 	%r54, %r15, %r63;
	mul.wide.s32 	%rd10, %r54, 4;
	add.s64 	%rd11, %rd1, %rd10;
	ld.global.f32 	%f69, [%rd11];
	add.f32 	%f70, %f87, %f69;
	ld.global.f32 	%f71, [%rd11+4];
	add.f32 	%f72, %f70, %f71;
	ld.global.f32 	%f73, [%rd11+8];
	add.f32 	%f74, %f72, %f73;
	ld.global.f32 	%f75, [%rd11+12];
	add.f32 	%f87, %f74, %f75;
	add.s32 	%r63, %r63, 4;
$L__BB5_12:
	setp.eq.s32 	%p13, %r10, 0;
	@%p13 bra 	$L__BB5_16;
	setp.eq.s32 	%p14, %r10, 1;
	add.s32 	%r55, %r15, %r63;
	mul.wide.s32 	%rd12, %r55, 4;
	add.s64 	%rd3, %rd1, %rd12;
	ld.global.f32 	%f76, [%rd3];
	add.f32 	%f87, %f87, %f76;
	@%p14 bra 	$L__BB5_16;
	setp.eq.s32 	%p15, %r10, 2;
	ld.global.f32 	%f77, [%rd3+4];
	add.f32 	%f87, %f87, %f77;
	@%p15 bra 	$L__BB5_16;
	ld.global.f32 	%f78, [%rd3+8];
	add.f32 	%f87, %f87, %f78;
$L__BB5_16:
	add.s32 	%r59, %r59, 1;
	setp.ne.s32 	%p16, %r59, %r5;
	@%p16 bra 	$L__BB5_4;
	add.s32 	%r58, %r58, 1;
	setp.ne.s32 	%p17, %r58, %r4;
	@%p17 bra 	$L__BB5_3;
$L__BB5_18:
	ld.param.u64 	%rd16, [_Z10kernel_sumPfS_iiiiii_param_0];
	mad.lo.s32 	%r56, %r31, %r1, %r40;
	mad.lo.s32 	%r57, %r56, %r27, %r3;
	cvta.to.global.u64 	%rd13, %rd16;
	mul.wide.s32 	%rd14, %r57, 4;
	add.s64 	%rd15, %rd13, %rd14;
	st.global.f32 	[%rd15], %f87;
$L__BB5_19:
	ret;

}
	// .globl	_Z16kernel_broadcastPfS_iiiiii
.visible .entry _Z16kernel_broadcastPfS_iiiiii(
	.param .u64 .ptr .align 1 _Z16kernel_broadcastPfS_iiiiii_param_0,
	.param .u64 .ptr .align 1 _Z16kernel_broadcastPfS_iiiiii_param_1,
	.param .u32 _Z16kernel_broadcastPfS_iiiiii_param_2,
	.param .u32 _Z16kernel_broadcastPfS_iiiiii_param_3,
	.param .u32 _Z16kernel_broadcastPfS_iiiiii_param_4,
	.param .u32 _Z16kernel_broadcastPfS_iiiiii_param_5,
	.param .u32 _Z16kernel_broadcastPfS_iiiiii_param_6,
	.param .u32 _Z16kernel_broadcastPfS_iiiiii_param_7
)
{
	.reg .pred 	%p<6>;
	.reg .b32 	%r<31>;
	.reg .b32 	%f<2>;
	.reg .b64 	%rd<9>;

	ld.param.u64 	%rd1, [_Z16kernel_broadcastPfS_iiiiii_param_0];
	ld.param.u64 	%rd2, [_Z16kernel_broadcastPfS_iiiiii_param_1];
	ld.param.u32 	%r5, [_Z16kernel_broadcastPfS_iiiiii_param_2];
	ld.param.u32 	%r9, [_Z16kernel_broadcastPfS_iiiiii_param_3];
	ld.param.u32 	%r10, [_Z16kernel_broadcastPfS_iiiiii_param_4];
	ld.param.u32 	%r7, [_Z16kernel_broadcastPfS_iiiiii_param_5];
	ld.param.u32 	%r8, [_Z16kernel_broadcastPfS_iiiiii_param_6];
	ld.param.u32 	%r11, [_Z16kernel_broadcastPfS_iiiiii_param_7];
	mov.u32 	%r12, %ctaid.z;
	mov.u32 	%r13, %ntid.z;
	mov.u32 	%r14, %tid.z;
	mad.lo.s32 	%r1, %r12, %r13, %r14;
	mov.u32 	%r15, %ctaid.y;
	mov.u32 	%r16, %ntid.y;
	mov.u32 	%r17, %tid.y;
	mad.lo.s32 	%r18, %r15, %r16, %r17;
	mov.u32 	%r19, %ctaid.x;
	mov.u32 	%r20, %ntid.x;
	mov.u32 	%r21, %tid.x;
	mad.lo.s32 	%r3, %r19, %r20, %r21;
	div.s32 	%r4, %r10, %r11;
	setp.ge.s32 	%p1, %r1, %r10;
	setp.ge.s32 	%p2, %r18, %r9;
	or.pred  	%p3, %p1, %p2;
	setp.ge.s32 	%p4, %r3, %r5;
	or.pred  	%p5, %p4, %p3;
	@%p5 bra 	$L__BB6_2;
	cvta.to.global.u64 	%rd3, %rd2;
	cvta.to.global.u64 	%rd4, %rd1;
	div.s32 	%r22, %r1, %r4;
	div.s32 	%r23, %r9, %r8;
	div.s32 	%r24, %r18, %r23;
	mad.lo.s32 	%r25, %r22, %r8, %r24;
	div.s32 	%r26, %r5, %r7;
	div.s32 	%r27, %r3, %r26;
	mad.lo.s32 	%r28, %r25, %r7, %r27;
	mul.wide.s32 	%rd5, %r28, 4;
	add.s64 	%rd6, %rd3, %rd5;
	ld.global.f32 	%f1, [%rd6];
	mad.lo.s32 	%r29, %r9, %r1, %r18;
	mad.lo.s32 	%r30, %r29, %r5, %r3;
	mul.wide.s32 	%rd7, %r30, 4;
	add.s64 	%rd8, %rd4, %rd7;
	st.global.f32 	[%rd8], %f1;
$L__BB6_2:
	ret;

}


// ===== COMPILED SASS (sm_100) =====

	.target	sm_100

	.elftype	@"ET_EXEC"


//--------------------- .note.nv.tkinfo           --------------------------
	.section	.note.nv.tkinfo,"",@"SHT_NOTE"
	.sectionflags	@"SHF_NOTE_NV_TKINFO"
	.tkinfo
        /*0018*/ 	.word	0x00000002
        /*0030*/ 	.string	""
        /*0030*/ 	.string	"ptxas"
        /*0030*/ 	.string	"Cuda compilation tools, release 13.0, V13.0.88"
        /*0030*/ 	.string	"Build cuda_13.0.r13.0/compiler.36424714_0"
        /*0030*/ 	.string	"-arch sm_100 -m 64 "



//--------------------- .note.nv.cuinfo           --------------------------
	.section	.note.nv.cuinfo,"",@"SHT_NOTE"
	.sectionflags	@"SHF_NOTE_NV_CUINFO"
        /*0018*/ 	.short	0x0002
        /*001a*/ 	.short	0x0064
        /*001c*/ 	.short	0x0082
	.zero		2


//--------------------- .nv.info                  --------------------------
	.section	.nv.info,"",@"SHT_CUDA_INFO"
	.align	4


	//----- nvinfo : EIATTR_REGCOUNT
	.align		4
        /*0000*/ 	.byte	0x04, 0x2f
        /*0002*/ 	.short	(.L_1 - .L_0)
	.align		4
.L_0:
        /*0004*/ 	.word	index@(_Z17kernel_vector_addPfS_S_i)
        /*0008*/ 	.word	0x0000000c


	//----- nvinfo : EIATTR_FRAME_SIZE
	.align		4
.L_1:
        /*000c*/ 	.byte	0x04, 0x11
        /*000e*/ 	.short	(.L_3 - .L_2)
	.align		4
.L_2:
        /*0010*/ 	.word	index@(_Z17kernel_vector_addPfS_S_i)
        /*0014*/ 	.word	0x00000000


	//----- nvinfo : EIATTR_REGCOUNT
	.align		4
.L_3:
        /*0018*/ 	.byte	0x04, 0x2f
        /*001a*/ 	.short	(.L_5 - .L_4)
	.align		4
.L_4:
        /*001c*/ 	.word	index@(_Z17kernel_vector_mulPfS_S_i)
        /*0020*/ 	.word	0x0000000c


	//----- nvinfo : EIATTR_FRAME_SIZE
	.align		4
.L_5:
        /*0024*/ 	.byte	0x04, 0x11
        /*0026*/ 	.short	(.L_7 - .L_6)
	.align		4
.L_6:
        /*0028*/ 	.word	index@(_Z17kernel_vector_mulPfS_S_i)
        /*002c*/ 	.word	0x00000000


	//----- nvinfo : EIATTR_REGCOUNT
	.align		4
.L_7:
        /*0030*/ 	.byte	0x04, 0x2f
        /*0032*/ 	.short	(.L_9 - .L_8)
	.align		4
.L_8:
        /*0034*/ 	.word	index@(_Z17kernel_vector_divPfS_S_i)
        /*0038*/ 	.word	0x00000010


	//----- nvinfo : EIATTR_FRAME_SIZE
	.align		4
.L_9:
        /*003c*/ 	.byte	0x04, 0x11
        /*003e*/ 	.short	(.L_11 - .L_10)
	.align		4
.L_10:
        /*0040*/ 	.word	index@($__internal_0_$__cuda_sm3x_div_rn_noftz_f32_slowpath)
        /*0044*/ 	.word	0x00000000


	//----- nvinfo : EIATTR_FRAME_SIZE
	.align		4
.L_11:
        /*0048*/ 	.byte	0x04, 0x11
        /*004a*/ 	.short	(.L_13 - .L_12)
	.align		4
.L_12:
        /*004c*/ 	.word	index@(_Z17kernel_vector_divPfS_S_i)
        /*0050*/ 	.word	0x00000000


	//----- nvinfo : EIATTR_REGCOUNT
	.align		4
.L_13:
        /*0054*/ 	.byte	0x04, 0x2f
        /*0056*/ 	.short	(.L_15 - .L_14)
	.align		4
.L_14:
        /*0058*/ 	.word	index@(_Z17kernel_vector_expPfS_i)
        /*005c*/ 	.word	0x0000000c


	//----- nvinfo : EIATTR_FRAME_SIZE
	.align		4
.L_15:
        /*0060*/ 	.byte	0x04, 0x11
        /*0062*/ 	.short	(.L_17 - .L_16)
	.align		4
.L_16:
        /*0064*/ 	.word	index@(_Z17kernel_vector_expPfS_i)
        /*0068*/ 	.word	0x00000000


	//----- nvinfo : EIATTR_REGCOUNT
	.align		4
.L_17:
        /*006c*/ 	.byte	0x04, 0x2f
        /*006e*/ 	.short	(.L_19 - .L_18)
	.align		4
.L_18:
        /*0070*/ 	.word	index@(_Z14kernel_mat_mulPfS_S_iii)
        /*0074*/ 	.word	0x00000020


	//----- nvinfo : EIATTR_FRAME_SIZE
	.align		4
.L_19:
        /*0078*/ 	.byte	0x04, 0x11
        /*007a*/ 	.short	(.L_21 - .L_20)
	.align		4
.L_20:
        /*007c*/ 	.word	index@(_Z14kernel_mat_mulPfS_S_iii)
        /*0080*/ 	.word	0x00000000


	//----- nvinfo : EIATTR_REGCOUNT
	.align		4
.L_21:
        /*0084*/ 	.byte	0x04, 0x2f
        /*0086*/ 	.short	(.L_23 - .L_22)
	.align		4
.L_22:
        /*0088*/ 	.word	index@(_Z10kernel_sumPfS_iiiiii)
        /*008c*/ 	.word	0x0000001f


	//----- nvinfo : EIATTR_FRAME_SIZE
	.align		4
.L_23:
        /*0090*/ 	.byte	0x04, 0x11
        /*0092*/ 	.short	(.L_25 - .L_24)
	.align		4
.L_24:
        /*0094*/ 	.word	index@(_Z10kernel_sumPfS_iiiiii)
        /*0098*/ 	.word	0x00000000


	//----- nvinfo : EIATTR_REGCOUNT
	.align		4
.L_25:
        /*009c*/ 	.byte	0x04, 0x2f
        /*009e*/ 	.short	(.L_27 - .L_26)
	.align		4
.L_26:
        /*00a0*/ 	.word	index@(_Z16kernel_broadcastPfS_iiiiii)
        /*00a4*/ 	.word	0x0000001a


	//----- nvinfo : EIATTR_FRAME_SIZE
	.align		4
.L_27:
        /*00a8*/ 	.byte	0x04, 0x11
        /*00aa*/ 	.short	(.L_29 - .L_28)
	.align		4
.L_28:
        /*00ac*/ 	.word	index@(_Z16kernel_broadcastPfS_iiiiii)
        /*00b0*/ 	.word	0x00000000


	//----- nvinfo : EIATTR_MIN_STACK_SIZE
	.align		4
.L_29:
        /*00b4*/ 	.byte	0x04, 0x12
        /*00b6*/ 	.short	(.L_31 - .L_30)
	.align		4
.L_30:
        /*00b8*/ 	.word	index@(_Z16kernel_broadcastPfS_iiiiii)
        /*00bc*/ 	.word	0x00000000


	//----- nvinfo : EIATTR_MIN_STACK_SIZE
	.align		4
.L_31:
        /*00c0*/ 	.byte	0x04, 0x12
        /*00c2*/ 	.short	(.L_33 - .L_32)
	.align		4
.L_32:
        /*00c4*/ 	.word	index@(_Z10kernel_sumPfS_iiiiii)
        /*00c8*/ 	.word	0x00000000


	//----- nvinfo : EIATTR_MIN_STACK_SIZE
	.align		4
.L_33:
        /*00cc*/ 	.byte	0x04, 0x12
        /*00ce*/ 	.short	(.L_35 - .L_34)
	.align		4
.L_34:
        /*00d0*/ 	.word	index@(_Z14kernel_mat_mulPfS_S_iii)
        /*00d4*/ 	.word	0x00000000


	//----- nvinfo : EIATTR_MIN_STACK_SIZE
	.align		4
.L_35:
        /*00d8*/ 	.byte	0x04, 0x12
        /*00da*/ 	.short	(.L_37 - .L_36)
	.align		4
.L_36:
        /*00dc*/ 	.word	index@(_Z17kernel_vector_expPfS_i)
        /*00e0*/ 	.word	0x00000000


	//----- nvinfo : EIATTR_MIN_STACK_SIZE
	.align		4
.L_37:
        /*00e4*/ 	.byte	0x04, 0x12
        /*00e6*/ 	.short	(.L_39 - .L_38)
	.align		4
.L_38:
        /*00e8*/ 	.word	index@(_Z17kernel_vector_divPfS_S_i)
        /*00ec*/ 	.word	0x00000000


	//----- nvinfo : EIATTR_MIN_STACK_SIZE
	.align		4
.L_39:
        /*00f0*/ 	.byte	0x04, 0x12
        /*00f2*/ 	.short	(.L_41 - .L_40)
	.align		4
.L_40:
        /*00f4*/ 	.word	index@(_Z17kernel_vector_mulPfS_S_i)
        /*00f8*/ 	.word	0x00000000


	//----- nvinfo : EIATTR_MIN_STACK_SIZE
	.align		4
.L_41:
        /*00fc*/ 	.byte	0x04, 0x12
        /*00fe*/ 	.short	(.L_43 - .L_42)
	.align		4
.L_42:
        /*0100*/ 	.word	index@(_Z17kernel_vector_addPfS_S_i)
        /*0104*/ 	.word	0x00000000
.L_43:


//--------------------- .nv.compat                --------------------------
	.section	.nv.compat,"",@"SHT_CUDA_COMPAT_INFO"
	.align	4
        /*0000*/ 	.byte	0x02, 0x09, 0x00, 0x00, 0x02, 0x02, 0x01, 0x00, 0x02, 0x05, 0x05, 0x00, 0x03, 0x07, 0x01, 0x01
        /*0010*/ 	.byte	0x02, 0x03, 0x00, 0x00, 0x02, 0x06, 0x01, 0x00, 0x04, 0x0b, 0x08, 0x00, 0x01, 0x00, 0x00, 0x00
        /*0020*/ 	.byte	0x00, 0x00, 0x00, 0x00


//--------------------- .nv.info._Z16kernel_broadcastPfS_iiiiii --------------------------
	.section	.nv.info._Z16kernel_broadcastPfS_iiiiii,"",@"SHT_CUDA_INFO"
	.sectionflags	@""
	.align	4


	//----- nvinfo : EIATTR_CUDA_API_VERSION
	.align		4
        /*0000*/ 	.byte	0x04, 0x37
        /*0002*/ 	.short	(.L_45 - .L_44)
.L_44:
        /*0004*/ 	.word	0x00000082


	//----- nvinfo : EIATTR_KPARAM_INFO
	.align		4
.L_45:
        /*0008*/ 	.byte	0x04, 0x17
        /*000a*/ 	.short	(.L_47 - .L_46)
.L_46:
        /*000c*/ 	.word	0x00000000
        /*0010*/ 	.short	0x0007
        /*0012*/ 	.short	0x0024
        /*0014*/ 	.byte	0x00, 0xf0, 0x11, 0x00


	//----- nvinfo : EIATTR_KPARAM_INFO
	.align		4
.L_47:
        /*0018*/ 	.byte	0x04, 0x17
        /*001a*/ 	.short	(.L_49 - .L_48)
.L_48:
        /*001c*/ 	.word	0x00000000
        /*0020*/ 	.short	0x0006
        /*0022*/ 	.short	0x0020
        /*0024*/ 	.byte	0x00, 0xf0, 0x11, 0x00


	//----- nvinfo : EIATTR_KPARAM_INFO
	.align		4
.L_49:
        /*0028*/ 	.byte	0x04, 0x17
        /*002a*/ 	.short	(.L_51 - .L_50)
.L_50:
        /*002c*/ 	.word	0x00000000
        /*0030*/ 	.short	0x0005
        /*0032*/ 	.short	0x001c
        /*0034*/ 	.byte	0x00, 0xf0, 0x11, 0x00


	//----- nvinfo : EIATTR_KPARAM_INFO
	.align		4
.L_51:
        /*0038*/ 	.byte	0x04, 0x17
        /*003a*/ 	.short	(.L_53 - .L_52)
.L_52:
        /*003c*/ 	.word	0x00000000
        /*0040*/ 	.short	0x0004
        /*0042*/ 	.short	0x0018
        /*0044*/ 	.byte	0x00, 0xf0, 0x11, 0x00


	//----- nvinfo : EIATTR_KPARAM_INFO
	.align		4
.L_53:
        /*0048*/ 	.byte	0x04, 0x17
        /*004a*/ 	.short	(.L_55 - .L_54)
.L_54:
        /*004c*/ 	.word	0x00000000
        /*0050*/ 	.short	0x0003
        /*0052*/ 	.short	0x0014
        /*0054*/ 	.byte	0x00, 0xf0, 0x11, 0x00


	//----- nvinfo : EIATTR_KPARAM_INFO
	.align		4
.L_55:
        /*0058*/ 	.byte	0x04, 0x17
        /*005a*/ 	.short	(.L_57 - .L_56)
.L_56:
        /*005c*/ 	.word	0x00000000
        /*0060*/ 	.short	0x0002
        /*0062*/ 	.short	0x0010
        /*0064*/ 	.byte	0x00, 0xf0, 0x11, 0x00


	//----- nvinfo : EIATTR_KPARAM_INFO
	.align		4
.L_57:
        /*0068*/ 	.byte	0x04, 0x17
        /*006a*/ 	.short	(.L_59 - .L_58)
.L_58:
        /*006c*/ 	.word	0x00000000
        /*0070*/ 	.short	0x0001
        /*0072*/ 	.short	0x0008
        /*0074*/ 	.byte	0x00, 0xf5, 0x21, 0x00


	//----- nvinfo : EIATTR_KPARAM_INFO
	.align		4
.L_59:
        /*0078*/ 	.byte	0x04, 0x17
        /*007a*/ 	.short	(.L_61 - .L_60)
.L_60:
        /*007c*/ 	.word	0x00000000
        /*0080*/ 	.short	0x0000
        /*0082*/ 	.short	0x0000
        /*0084*/ 	.byte	0x00, 0xf5, 0x21, 0x00


	//----- nvinfo : EIATTR_SPARSE_MMA_MASK
	.align		4
.L_61:
        /*0088*/ 	.byte	0x03, 0x50
        /*008a*/ 	.short	0x0000


	//----- nvinfo : EIATTR_MAXREG_COUNT
	.align		4
        /*008c*/ 	.byte	0x03, 0x1b
        /*008e*/ 	.short	0x00ff


	//----- nvinfo : EIATTR_MERCURY_ISA_VERSION
	.align		4
        /*0090*/ 	.byte	0x03, 0x5f
        /*0092*/ 	.short	0x0101


	//----- nvinfo : EIATTR_VRC_CTA_INIT_COUNT
	.align		4
        /*0094*/ 	.byte	0x02, 0x4a
	.zero		1
	.zero		1


	//----- nvinfo : EIATTR_EXIT_INSTR_OFFSETS
	.align		4
        /*0098*/ 	.byte	0x04, 0x1c
        /*009a*/ 	.short	(.L_63 - .L_62)


	//   ....[0]....
.L_62:
        /*009c*/ 	.word	0x00000140


	//   ....[1]....
        /*00a0*/ 	.word	0x00000ba0


	//----- nvinfo : EIATTR_CBANK_PARAM_SIZE
	.align		4
.L_63:
        /*00a4*/ 	.byte	0x03, 0x19
        /*00a6*/ 	.short	0x0028


	//----- nvinfo : EIATTR_PARAM_CBANK
	.align		4
        /*00a8*/ 	.byte	0x04, 0x0a
        /*00aa*/ 	.short	(.L_65 - .L_64)
	.align		4
.L_64:
        /*00ac*/ 	.word	index@(.nv.constant0._Z16kernel_broadcastPfS_iiiiii)
        /*00b0*/ 	.short	0x0380
        /*00b2*/ 	.short	0x0028


	//----- nvinfo : EIATTR_SW_WAR
	.align		4
.L_65:
        /*00b4*/ 	.byte	0x04, 0x36
        /*00b6*/ 	.short	(.L_67 - .L_66)
.L_66:
        /*00b8*/ 	.word	0x00000008
.L_67:


//--------------------- .nv.info._Z10kernel_sumPfS_iiiiii --------------------------
	.section	.nv.info._Z10kernel_sumPfS_iiiiii,"",@"SHT_CUDA_INFO"
	.sectionflags	@""
	.align	4


	//----- nvinfo : EIATTR_CUDA_API_VERSION
	.align		4
        /*0000*/ 	.byte	0x04, 0x37
        /*0002*/ 	.short	(.L_69 - .L_68)
.L_68:
        /*0004*/ 	.word	0x00000082


	//----- nvinfo : EIATTR_KPARAM_INFO
	.align		4
.L_69:
        /*0008*/ 	.byte	0x04, 0x17
        /*000a*/ 	.short	(.L_71 - .L_70)
.L_70:
        /*000c*/ 	.word	0x00000000
        /*0010*/ 	.short	0x0007
        /*0012*/ 	.short	0x0024
        /*0014*/ 	.byte	0x00, 0xf0, 0x11, 0x00


	//----- nvinfo : EIATTR_KPARAM_INFO
	.align		4
.L_71:
        /*0018*/ 	.byte	0x04, 0x17
        /*001a*/ 	.short	(.L_73 - .L_72)
.L_72:
        /*001c*/ 	.word	0x00000000
        /*0020*/ 	.short	0x0006
        /*0022*/ 	.short	0x0020
        /*0024*/ 	.byte	0x00, 0xf0, 0x11, 0x00


	//----- nvinfo : EIATTR_KPARAM_INFO
	.align		4
.L_73:
        /*0028*/ 	.byte	0x04, 0x17
        /*002a*/ 	.short	(.L_75 - .L_74)
.L_74:
        /*002c*/ 	.word	0x00000000
        /*0030*/ 	.short	0x0005
        /*0032*/ 	.short	0x001c
        /*0034*/ 	.byte	0x00, 0xf0, 0x11, 0x00


	//----- nvinfo : EIATTR_KPARAM_INFO
	.align		4
.L_75:
        /*0038*/ 	.byte	0x04, 0x17
        /*003a*/ 	.short	(.L_77 - .L_76)
.L_76:
        /*003c*/ 	.word	0x00000000
        /*0040*/ 	.short	0x0004
        /*0042*/ 	.short	0x0018
        /*0044*/ 	.byte	0x00, 0xf0, 0x11, 0x00


	//----- nvinfo : EIATTR_KPARAM_INFO
	.align		4
.L_77:
        /*0048*/ 	.byte	0x04, 0x17
        /*004a*/ 	.short	(.L_79 - .L_78)
.L_78:
        /*004c*/ 	.word	0x00000000
        /*0050*/ 	.short	0x0003
        /*0052*/ 	.short	0x0014
        /*0054*/ 	.byte	0x00, 0xf0, 0x11, 0x00


	//----- nvinfo : EIATTR_KPARAM_INFO
	.align		4
.L_79:
        /*0058*/ 	.byte	0x04, 0x17
        /*005a*/ 	.short	(.L_81 - .L_80)
.L_80:
        /*005c*/ 	.word	0x00000000
        /*0060*/ 	.short	0x0002
        /*0062*/ 	.short	0x0010
        /*0064*/ 	.byte	0x00, 0xf0, 0x11, 0x00


	//----- nvinfo : EIATTR_KPARAM_INFO
	.align		4
.L_81:
        /*0068*/ 	.byte	0x04, 0x17
        /*006a*/ 	.short	(.L_83 - .L_82)
.L_82:
        /*006c*/ 	.word	0x00000000
        /*0070*/ 	.short	0x0001
        /*0072*/ 	.short	0x0008
        /*0074*/ 	.byte	0x00, 0xf5, 0x21, 0x00


	//----- nvinfo : EIATTR_KPARAM_INFO
	.align		4
.L_83:
        /*0078*/ 	.byte	0x04, 0x17
        /*007a*/ 	.short	(.L_85 - .L_84)
.L_84:
        /*007c*/ 	.word	0x00000000
        /*0080*/ 	.short	0x0000
        /*0082*/ 	.short	0x0000
        /*0084*/ 	.byte	0x00, 0xf5, 0x21, 0x00


	//----- nvinfo : EIATTR_SPARSE_MMA_MASK
	.align		4
.L_85:
        /*0088*/ 	.byte	0x03, 0x50
        /*008a*/ 	.short	0x0000


	//----- nvinfo : EIATTR_MAXREG_COUNT
	.align		4
        /*008c*/ 	.byte	0x03, 0x1b
        /*008e*/ 	.short	0x00ff


	//----- nvinfo : EIATTR_MERCURY_ISA_VERSION
	.align		4
        /*0090*/ 	.byte	0x03, 0x5f
        /*0092*/ 	.short	0x0101


	//----- nvinfo : EIATTR_VRC_CTA_INIT_COUNT
	.align		4
        /*0094*/ 	.byte	0x02, 0x4a
	.zero		1
	.zero		1


	//----- nvinfo : EIATTR_EXIT_INSTR_OFFSETS
	.align		4
        /*0098*/ 	.byte	0x04, 0x1c
        /*009a*/ 	.short	(.L_87 - .L_86)


	//   ....[0]....
.L_86:
        /*009c*/ 	.word	0x00000600


	//   ....[1]....
        /*00a0*/ 	.word	0x00000e80


	//----- nvinfo : EIATTR_CBANK_PARAM_SIZE
	.align		4
.L_87:
        /*00a4*/ 	.byte	0x03, 0x19
        /*00a6*/ 	.short	0x0028


	//----- nvinfo : EIATTR_PARAM_CBANK
	.align		4
        /*00a8*/ 	.byte	0x04, 0x0a
        /*00aa*/ 	.short	(.L_89 - .L_88)
	.align		4
.L_88:
        /*00ac*/ 	.word	index@(.nv.constant0._Z10kernel_sumPfS_iiiiii)
        /*00b0*/ 	.short	0x0380
        /*00b2*/ 	.short	0x0028


	//----- nvinfo : EIATTR_SW_WAR
	.align		4
.L_89:
        /*00b4*/ 	.byte	0x04, 0x36
        /*00b6*/ 	.short	(.L_91 - .L_90)
.L_90:
        /*00b8*/ 	.word	0x00000008
.L_91:


//--------------------- .nv.info._Z14kernel_mat_mulPfS_S_iii --------------------------
	.section	.nv.info._Z14kernel_mat_mulPfS_S_iii,"",@"SHT_CUDA_INFO"
	.sectionflags	@""
	.align	4


	//----- nvinfo : EIATTR_CUDA_API_VERSION
	.align		4
        /*0000*/ 	.byte	0x04, 0x37
        /*0002*/ 	.short	(.L_93 - .L_92)
.L_92:
        /*0004*/ 	.word	0x00000082


	//----- nvinfo : EIATTR_KPARAM_INFO
	.align		4
.L_93:
        /*0008*/ 	.byte	0x04, 0x17
        /*000a*/ 	.short	(.L_95 - .L_94)
.L_94:
        /*000c*/ 	.word	0x00000000
        /*0010*/ 	.short	0x0005
        /*0012*/ 	.short	0x0020
        /*0014*/ 	.byte	0x00, 0xf0, 0x11, 0x00


	//----- nvinfo : EIATTR_KPARAM_INFO
	.align		4
.L_95:
        /*0018*/ 	.byte	0x04, 0x17
        /*001a*/ 	.short	(.L_97 - .L_96)
.L_96:
        /*001c*/ 	.word	0x00000000
        /*0020*/ 	.short	0x0004
        /*0022*/ 	.short	0x001c
        /*0024*/ 	.byte	0x00, 0xf0, 0x11, 0x00


	//----- nvinfo : EIATTR_KPARAM_INFO
	.align		4
.L_97:
        /*0028*/ 	.byte	0x04, 0x17
        /*002a*/ 	.short	(.L_99 - .L_98)
.L_98:
        /*002c*/ 	.word	0x00000000
        /*0030*/ 	.short	0x0003
        /*0032*/ 	.short	0x0018
        /*0034*/ 	.byte	0x00, 0xf0, 0x11, 0x00


	//----- nvinfo : EIATTR_KPARAM_INFO
	.align		4
.L_99:
        /*0038*/ 	.byte	0x04, 0x17
        /*003a*/ 	.short	(.L_101 - .L_100)
.L_100:
        /*003c*/ 	.word	0x00000000
        /*0040*/ 	.short	0x0002
        /*0042*/ 	.short	0x0010
        /*0044*/ 	.byte	0x00, 0xf5, 0x21, 0x00


	//----- nvinfo : EIATTR_KPARAM_INFO
	.align		4
.L_101:
        /*0048*/ 	.byte	0x04, 0x17
        /*004a*/ 	.short	(.L_103 - .L_102)
.L_102:
        /*004c*/ 	.word	0x00000000
        /*0050*/ 	.short	0x0001
        /*0052*/ 	.short	0x0008
        /*0054*/ 	.byte	0x00, 0xf5, 0x21, 0x00


	//----- nvinfo : EIATTR_KPARAM_INFO
	.align		4
.L_103:
        /*0058*/ 	.byte	0x04, 0x17
        /*005a*/ 	.short	(.L_105 - .L_104)
.L_104:
        /*005c*/ 	.word	0x00000000
        /*0060*/ 	.short	0x0000
        /*0062*/ 	.short	0x0000
        /*0064*/ 	.byte	0x00, 0xf5, 0x21, 0x00


	//----- nvinfo : EIATTR_SPARSE_MMA_MASK
	.align		4
.L_105:
        /*0068*/ 	.byte	0x03, 0x50
        /*006a*/ 	.short	0x0000


	//----- nvinfo : EIATTR_MAXREG_COUNT
	.align		4
        /*006c*/ 	.byte	0x03, 0x1b
        /*006e*/ 	.short	0x00ff


	//----- nvinfo : EIATTR_MERCURY_ISA_VERSION
	.align		4
        /*0070*/ 	.byte	0x03, 0x5f
        /*0072*/ 	.short	0x0101


	//----- nvinfo : EIATTR_VRC_CTA_INIT_COUNT
	.align		4
        /*0074*/ 	.byte	0x02, 0x4a
	.zero		1
	.zero		1


	//----- nvinfo : EIATTR_EXIT_INSTR_OFFSETS
	.align		4
        /*0078*/ 	.byte	0x04, 0x1c
        /*007a*/ 	.short	(.L_107 - .L_106)


	//   ....[0]....
.L_106:
        /*007c*/ 	.word	0x000000c0


	//   ....[1]....
        /*0080*/ 	.word	0x000008e0


	//----- nvinfo : EIATTR_CBANK_PARAM_SIZE
	.align		4
.L_107:
        /*0084*/ 	.byte	0x03, 0x19
        /*0086*/ 	.short	0x0024


	//----- nvinfo : EIATTR_PARAM_CBANK
	.align		4
        /*0088*/ 	.byte	0x04, 0x0a
        /*008a*/ 	.short	(.L_109 - .L_108)
	.align		4
.L_108:
        /*008c*/ 	.word	index@(.nv.constant0._Z14kernel_mat_mulPfS_S_iii)
        /*0090*/ 	.short	0x0380
        /*0092*/ 	.short	0x0024


	//----- nvinfo : EIATTR_SW_WAR
	.align		4
.L_109:
        /*0094*/ 	.byte	0x04, 0x36
        /*0096*/ 	.short	(.L_111 - .L_110)
.L_110:
        /*0098*/ 	.word	0x00000008
.L_111:


//--------------------- .nv.info._Z17kernel_vector_expPfS_i --------------------------
	.section	.nv.info._Z17kernel_vector_expPfS_i,"",@"SHT_CUDA_INFO"
	.sectionflags	@""
	.align	4


	//----- nvinfo : EIATTR_CUDA_API_VERSION
	.align		4
        /*0000*/ 	.byte	0x04, 0x37
        /*0002*/ 	.short	(.L_113 - .L_112)
.L_112:
        /*0004*/ 	.word	0x00000082


	//----- nvinfo : EIATTR_KPARAM_INFO
	.align		4
.L_113:
        /*0008*/ 	.byte	0x04, 0x17
        /*000a*/ 	.short	(.L_115 - .L_114)
.L_114:
        /*000c*/ 	.word	0x00000000
        /*0010*/ 	.short	0x0002
        /*0012*/ 	.short	0x0010
        /*0014*/ 	.byte	0x00, 0xf0, 0x11, 0x00


	//----- nvinfo : EIATTR_KPARAM_INFO
	.align		4
.L_115:
        /*0018*/ 	.byte	0x04, 0x17
        /*001a*/ 	.short	(.L_117 - .L_116)
.L_116:
        /*001c*/ 	.word	0x00000000
        /*0020*/ 	.short	0x0001
        /*0022*/ 	.short	0x0008
        /*0024*/ 	.byte	0x00, 0xf5, 0x21, 0x00


	//----- nvinfo : EIATTR_KPARAM_INFO
	.align		4
.L_117:
        /*0028*/ 	.byte	0x04, 0x17
        /*002a*/ 	.short	(.L_119 - .L_118)
.L_118:
        /*002c*/ 	.word	0x00000000
        /*0030*/ 	.short	0x0000
        /*0032*/ 	.short	0x0000
        /*0034*/ 	.byte	0x00, 0xf5, 0x21, 0x00


	//----- nvinfo : EIATTR_SPARSE_MMA_MASK
	.align		4
.L_119:
        /*0038*/ 	.byte	0x03, 0x50
        /*003a*/ 	.short	0x0000


	//----- nvinfo : EIATTR_MAXREG_COUNT
	.align		4
        /*003c*/ 	.byte	0x03, 0x1b
        /*003e*/ 	.short	0x00ff


	//----- nvinfo : EIATTR_MERCURY_ISA_VERSION
	.align		4
        /*0040*/ 	.byte	0x03, 0x5f
        /*0042*/ 	.short	0x0101


	//----- nvinfo : EIATTR_VRC_CTA_INIT_COUNT
	.align		4
        /*0044*/ 	.byte	0x02, 0x4a
	.zero		1
	.zero		1


	//----- nvinfo : EIATTR_EXIT_INSTR_OFFSETS
	.align		4
        /*0048*/ 	.byte	0x04, 0x1c
        /*004a*/ 	.short	(.L_121 - .L_120)


	//   ....[0]....
.L_120:
        /*004c*/ 	.word	0x00000070


	//   ....[1]....
        /*0050*/ 	.word	0x00000190


	//----- nvinfo : EIATTR_CBANK_PARAM_SIZE
	.align		4
.L_121:
        /*0054*/ 	.byte	0x03, 0x19
        /*0056*/ 	.short	0x0014


	//----- nvinfo : EIATTR_PARAM_CBANK
	.align		4
        /*0058*/ 	.byte	0x04, 0x0a
        /*005a*/ 	.short	(.L_123 - .L_122)
	.align		4
.L_122:
        /*005c*/ 	.word	index@(.nv.constant0._Z17kernel_vector_expPfS_i)
        /*0060*/ 	.short	0x0380
        /*0062*/ 	.short	0x0014


	//----- nvinfo : EIATTR_SW_WAR
	.align		4
.L_123:
        /*0064*/ 	.byte	0x04, 0x36
        /*0066*/ 	.short	(.L_125 - .L_124)
.L_124:
        /*0068*/ 	.word	0x00000008
.L_125:


//--------------------- .nv.info._Z17kernel_vector_divPfS_S_i --------------------------
	.section	.nv.info._Z17kernel_vector_divPfS_S_i,"",@"SHT_CUDA_INFO"
	.sectionflags	@""
	.align	4


	//----- nvinfo : EIATTR_CUDA_API_VERSION
	.align		4
        /*0000*/ 	.byte	0x04, 0x37
        /*0002*/ 	.short	(.L_127 - .L_126)
.L_126:
        /*0004*/ 	.word	0x00000082


	//----- nvinfo : EIATTR_KPARAM_INFO
	.align		4
.L_127:
        /*0008*/ 	.byte	0x04, 0x17
        /*000a*/ 	.short	(.L_129 - .L_128)
.L_128:
        /*000c*/ 	.word	0x00000000
        /*0010*/ 	.short	0x0003
        /*0012*/ 	.short	0x0018
        /*0014*/ 	.byte	0x00, 0xf0, 0x11, 0x00


	//----- nvinfo : EIATTR_KPARAM_INFO
	.align		4
.L_129:
        /*0018*/ 	.byte	0x04, 0x17
        /*001a*/ 	.short	(.L_131 - .L_130)
.L_130:
        /*001c*/ 	.word	0x00000000
        /*0020*/ 	.short	0x0002
        /*0022*/ 	.short	0x0010
        /*0024*/ 	.byte	0x00, 0xf5, 0x21, 0x00


	//----- nvinfo : EIATTR_KPARAM_INFO
	.align		4
.L_131:
        /*0028*/ 	.byte	0x04, 0x17
        /*002a*/ 	.short	(.L_133 - .L_132)
.L_132:
        /*002c*/ 	.word	0x00000000
        /*0030*/ 	.short	0x0001
        /*0032*/ 	.short	0x0008
        /*0034*/ 	.byte	0x00, 0xf5, 0x21, 0x00


	//----- nvinfo : EIATTR_KPARAM_INFO
	.align		4
.L_133:
        /*0038*/ 	.byte	0x04, 0x17
        /*003a*/ 	.short	(.L_135 - .L_134)
.L_134:
        /*003c*/ 	.word	0x00000000
        /*0040*/ 	.short	0x0000
        /*0042*/ 	.short	0x0000
        /*0044*/ 	.byte	0x00, 0xf5, 0x21, 0x00


	//----- nvinfo : EIATTR_SPARSE_MMA_MASK
	.align		4
.L_135:
        /*0048*/ 	.byte	0x03, 0x50
        /*004a*/ 	.short	0x0000


	//----- nvinfo : EIATTR_MAXREG_COUNT
	.align		4
        /*004c*/ 	.byte	0x03, 0x1b
        /*004e*/ 	.short	0x00ff


	//----- nvinfo : EIATTR_MERCURY_ISA_VERSION
	.align		4
        /*0050*/ 	.byte	0x03, 0x5f
        /*0052*/ 	.short	0x0101


	//----- nvinfo : EIATTR_VRC_CTA_INIT_COUNT
	.align		4
        /*0054*/ 	.byte	0x02, 0x4a
	.zero		1
	.zero		1


	//----- nvinfo : EIATTR_EXIT_INSTR_OFFSETS
	.align		4
        /*0058*/ 	.byte	0x04, 0x1c
        /*005a*/ 	.short	(.L_137 - .L_136)


	//   ....[0]....
.L_136:
        /*005c*/ 	.word	0x00000070


	//   ....[1]....
        /*0060*/ 	.word	0x000001f0


	//----- nvinfo : EIATTR_CRS_STACK_SIZE
	.align		4
.L_137:
        /*0064*/ 	.byte	0x04, 0x1e
        /*0066*/ 	.short	(.L_139 - .L_138)
.L_138:
        /*0068*/ 	.word	0x00000000


	//----- nvinfo : EIATTR_CBANK_PARAM_SIZE
	.align		4
.L_139:
        /*006c*/ 	.byte	0x03, 0x19
        /*006e*/ 	.short	0x001c


	//----- nvinfo : EIATTR_PARAM_CBANK
	.align		4
        /*0070*/ 	.byte	0x04, 0x0a
        /*0072*/ 	.short	(.L_141 - .L_140)
	.align		4
.L_140:
        /*0074*/ 	.word	index@(.nv.constant0._Z17kernel_vector_divPfS_S_i)
        /*0078*/ 	.short	0x0380
        /*007a*/ 	.short	0x001c


	//----- nvinfo : EIATTR_SW_WAR
	.align		4
.L_141:
        /*007c*/ 	.byte	0x04, 0x36
        /*007e*/ 	.short	(.L_143 - .L_142)
.L_142:
        /*0080*/ 	.word	0x00000008
.L_143:


//--------------------- .nv.info._Z17kernel_vector_mulPfS_S_i --------------------------
	.section	.nv.info._Z17kernel_vector_mulPfS_S_i,"",@"SHT_CUDA_INFO"
	.sectionflags	@""
	.align	4


	//----- nvinfo : EIATTR_CUDA_API_VERSION
	.align		4
        /*0000*/ 	.byte	0x04, 0x37
        /*0002*/ 	.short	(.L_145 - .L_144)
.L_144:
        /*0004*/ 	.word	0x00000082


	//----- nvinfo : EIATTR_KPARAM_INFO
	.align		4
.L_145:
        /*0008*/ 	.byte	0x04, 0x17
        /*000a*/ 	.short	(.L_147 - .L_146)
.L_146:
        /*000c*/ 	.word	0x00000000
        /*0010*/ 	.short	0x0003
        /*0012*/ 	.short	0x0018
        /*0014*/ 	.byte	0x00, 0xf0, 0x11, 0x00


	//----- nvinfo : EIATTR_KPARAM_INFO
	.align		4
.L_147:
        /*0018*/ 	.byte	0x04, 0x17
        /*001a*/ 	.short	(.L_149 - .L_148)
.L_148:
        /*001c*/ 	.word	0x00000000
        /*0020*/ 	.short	0x0002
        /*0022*/ 	.short	0x0010
        /*0024*/ 	.byte	0x00, 0xf5, 0x21, 0x00


	//----- nvinfo : EIATTR_KPARAM_INFO
	.align		4
.L_149:
        /*0028*/ 	.byte	0x04, 0x17
        /*002a*/ 	.short	(.L_151 - .L_150)
.L_150:
        /*002c*/ 	.word	0x00000000
        /*0030*/ 	.short	0x0001
        /*0032*/ 	.short	0x0008
        /*0034*/ 	.byte	0x00, 0xf5, 0x21, 0x00


	//----- nvinfo : EIATTR_KPARAM_INFO
	.align		4
.L_151:
        /*0038*/ 	.byte	0x04, 0x17
        /*003a*/ 	.short	(.L_153 - .L_152)
.L_152:
        /*003c*/ 	.word	0x00000000
        /*0040*/ 	.short	0x0000
        /*0042*/ 	.short	0x0000
        /*0044*/ 	.byte	0x00, 0xf5, 0x21, 0x00


	//----- nvinfo : EIATTR_SPARSE_MMA_MASK
	.align		4
.L_153:
        /*0048*/ 	.byte	0x03, 0x50
        /*004a*/ 	.short	0x0000


	//----- nvinfo : EIATTR_MAXREG_COUNT
	.align		4
        /*004c*/ 	.byte	0x03, 0x1b
        /*004e*/ 	.short	0x00ff


	//----- nvinfo : EIATTR_MERCURY_ISA_VERSION
	.align		4
        /*0050*/ 	.byte	0x03, 0x5f
        /*0052*/ 	.short	0x0101


	//----- nvinfo : EIATTR_VRC_CTA_INIT_COUNT
	.align		4
        /*0054*/ 	.byte	0x02, 0x4a
	.zero		1
	.zero		1


	//----- nvinfo : EIATTR_EXIT_INSTR_OFFSETS
	.align		4
        /*0058*/ 	.byte	0x04, 0x1c
        /*005a*/ 	.short	(.L_155 - .L_154)


	//   ....[0]....
.L_154:
        /*005c*/ 	.word	0x00000070


	//   ....[1]....
        /*0060*/ 	.word	0x00000130


	//----- nvinfo : EIATTR_CBANK_PARAM_SIZE
	.align		4
.L_155:
        /*0064*/ 	.byte	0x03, 0x19
        /*0066*/ 	.short	0x001c


	//----- nvinfo : EIATTR_PARAM_CBANK
	.align		4
        /*0068*/ 	.byte	0x04, 0x0a
        /*006a*/ 	.short	(.L_157 - .L_156)
	.align		4
.L_156:
        /*006c*/ 	.word	index@(.nv.constant0._Z17kernel_vector_mulPfS_S_i)
        /*0070*/ 	.short	0x0380
        /*0072*/ 	.short	0x001c


	//----- nvinfo : EIATTR_SW_WAR
	.align		4
.L_157:
        /*0074*/ 	.byte	0x04, 0x36
        /*0076*/ 	.short	(.L_159 - .L_158)
.L_158:
        /*0078*/ 	.word	0x00000008
.L_159:


//--------------------- .nv.info._Z17kernel_vector_addPfS_S_i --------------------------
	.section	.nv.info._Z17kernel_vector_addPfS_S_i,"",@"SHT_CUDA_INFO"
	.sectionflags	@""
	.align	4


	//----- nvinfo : EIATTR_CUDA_API_VERSION
	.align		4
        /*0000*/ 	.byte	0x04, 0x37
        /*0002*/ 	.short	(.L_161 - .L_160)
.L_160:
        /*0004*/ 	.word	0x00000082


	//----- nvinfo : EIATTR_KPARAM_INFO
	.align		4
.L_161:
        /*0008*/ 	.byte	0x04, 0x17
        /*000a*/ 	.short	(.L_163 - .L_162)
.L_162:
        /*000c*/ 	.word	0x00000000
        /*0010*/ 	.short	0x0003
        /*0012*/ 	.short	0x0018
        /*0014*/ 	.byte	0x00, 0xf0, 0x11, 0x00


	//----- nvinfo : EIATTR_KPARAM_INFO
	.align		4
.L_163:
        /*0018*/ 	.byte	0x04, 0x17
        /*001a*/ 	.short	(.L_165 - .L_164)
.L_164:
        /*001c*/ 	.word	0x00000000
        /*0020*/ 	.short	0x0002
        /*0022*/ 	.short	0x0010
        /*0024*/ 	.byte	0x00, 0xf5, 0x21, 0x00


	//----- nvinfo : EIATTR_KPARAM_INFO
	.align		4
.L_165:
        /*0028*/ 	.byte	0x04, 0x17
        /*002a*/ 	.short	(.L_167 - .L_166)
.L_166:
        /*002c*/ 	.word	0x00000000
        /*0030*/ 	.short	0x0001
        /*0032*/ 	.short	0x0008
        /*0034*/ 	.byte	0x00, 0xf5, 0x21, 0x00


	//----- nvinfo : EIATTR_KPARAM_INFO
	.align		4
.L_167:
        /*0038*/ 	.byte	0x04, 0x17
        /*003a*/ 	.short	(.L_169 - .L_168)
.L_168:
        /*003c*/ 	.word	0x00000000
        /*0040*/ 	.short	0x0000
        /*0042*/ 	.short	0x0000
        /*0044*/ 	.byte	0x00, 0xf5, 0x21, 0x00


	//----- nvinfo : EIATTR_SPARSE_MMA_MASK
	.align		4
.L_169:
        /*0048*/ 	.byte	0x03, 0x50
        /*004a*/ 	.short	0x0000


	//----- nvinfo : EIATTR_MAXREG_COUNT
	.align		4
        /*004c*/ 	.byte	0x03, 0x1b
        /*004e*/ 	.short	0x00ff


	//----- nvinfo : EIATTR_MERCURY_ISA_VERSION
	.align		4
        /*0050*/ 	.byte	0x03, 0x5f
        /*0052*/ 	.short	0x0101


	//----- nvinfo : EIATTR_VRC_CTA_INIT_COUNT
	.align		4
        /*0054*/ 	.byte	0x02, 0x4a
	.zero		1
	.zero		1


	//----- nvinfo : EIATTR_EXIT_INSTR_OFFSETS
	.align		4
        /*0058*/ 	.byte	0x04, 0x1c
        /*005a*/ 	.short	(.L_171 - .L_170)


	//   ....[0]....
.L_170:
        /*005c*/ 	.word	0x00000070


	//   ....[1]....
        /*0060*/ 	.word	0x00000130


	//----- nvinfo : EIATTR_CBANK_PARAM_SIZE
	.align		4
.L_171:
        /*0064*/ 	.byte	0x03, 0x19
        /*0066*/ 	.short	0x001c


	//----- nvinfo : EIATTR_PARAM_CBANK
	.align		4
        /*0068*/ 	.byte	0x04, 0x0a
        /*006a*/ 	.short	(.L_173 - .L_172)
	.align		4
.L_172:
        /*006c*/ 	.word	index@(.nv.constant0._Z17kernel_vector_addPfS_S_i)
        /*0070*/ 	.short	0x0380
        /*0072*/ 	.short	0x001c


	//----- nvinfo : EIATTR_SW_WAR
	.align		4
.L_173:
        /*0074*/ 	.byte	0x04, 0x36
        /*0076*/ 	.short	(.L_175 - .L_174)
.L_174:
        /*0078*/ 	.word	0x00000008
.L_175:


//--------------------- .nv.callgraph             --------------------------
	.section	.nv.callgraph,"",@"SHT_CUDA_CALLGRAPH"
	.align	4
	.sectionentsize	8
	.align		4
        /*0000*/ 	.word	0x00000000
	.align		4
        /*0004*/ 	.word	0xffffffff
	.align		4
        /*0008*/ 	.word	0x00000000
	.align		4
        /*000c*/ 	.word	0xfffffffe
	.align		4
        /*0010*/ 	.word	0x00000000
	.align		4
        /*0014*/ 	.word	0xfffffffd
	.align		4
        /*0018*/ 	.word	0x00000000
	.align		4
        /*001c*/ 	.word	0xfffffffc


//--------------------- .text._Z16kernel_broadcastPfS_iiiiii --------------------------
	.section	.text._Z16kernel_broadcastPfS_iiiiii,"ax",@progbits
	.align	128
        .global         _Z16kernel_broadcastPfS_iiiiii
        .type           _Z16kernel_broadcastPfS_iiiiii,@function
        .size           _Z16kernel_broadcastPfS_iiiiii,(.L_x_33 - _Z16kernel_broadcastPfS_iiiiii)
        .other          _Z16kernel_broadcastPfS_iiiiii,@"STO_CUDA_ENTRY STV_DEFAULT"
_Z16kernel_broadcastPfS_iiiiii:
.text._Z16kernel_broadcastPfS_iiiiii:
[----:B------:R-:W-:Y:S01]  /*0000*/  LDC R1, c[0x0][0x37c] ;  /* 0x0000df00ff017b82 */ /* 0x000fe20000000800 */
[----:B------:R-:W0:Y:S07]  /*0010*/  S2R R7, SR_TID.Y ;  /* 0x0000000000077919 */ /* 0x000e2e0000002200 */
[----:B------:R-:W1:Y:S01]  /*0020*/  LDC R0, c[0x0][0x368] ;  /* 0x0000da00ff007b82 */ /* 0x000e620000000800 */
[----:B------:R-:W1:Y:S01]  /*0030*/  S2R R5, SR_TID.Z ;  /* 0x0000000000057919 */ /* 0x000e620000002300 */
[----:B------:R-:W2:Y:S06]  /*0040*/  S2R R4, SR_TID.X ;  /* 0x0000000000047919 */ /* 0x000eac0000002100 */
[----:B------:R-:W0:Y:S08]  /*0050*/  S2UR UR5, SR_CTAID.Y ;  /* 0x00000000000579c3 */ /* 0x000e300000002600 */
[----:B------:R-:W0:Y:S08]  /*0060*/  LDC R10, c[0x0][0x364] ;  /* 0x0000d900ff0a7b82 */ /* 0x000e300000000800 */
[----:B------:R-:W1:Y:S08]  /*0070*/  S2UR UR4, SR_CTAID.Z ;  /* 0x00000000000479c3 */ /* 0x000e700000002700 */
[----:B------:R-:W3:Y:S08]  /*0080*/  LDC.64 R2, c[0x0][0x390] ;  /* 0x0000e400ff027b82 */ /* 0x000ef00000000a00 */
[----:B------:R-:W2:Y:S01]  /*0090*/  S2UR UR6, SR_CTAID.X ;  /* 0x00000000000679c3 */ /* 0x000ea20000002500 */
[----:B0-----:R-:W-:-:S07]  /*00a0*/  IMAD R10, R10, UR5, R7 ;  /* 0x000000050a0a7c24 */ /* 0x001fce000f8e0207 */
[----:B------:R-:W2:Y:S01]  /*00b0*/  LDC R11, c[0x0][0x360] ;  /* 0x0000d800ff0b7b82 */ /* 0x000ea20000000800 */
[----:B-1----:R-:W-:-:S07]  /*00c0*/  IMAD R0, R0, UR4, R5 ;  /* 0x0000000400007c24 */ /* 0x002fce000f8e0205 */
[----:B------:R-:W0:Y:S01]  /*00d0*/  LDC R15, c[0x0][0x398] ;  /* 0x0000e600ff0f7b82 */ /* 0x000e220000000800 */
[----:B---3--:R-:W-:-:S07]  /*00e0*/  ISETP.GE.AND P0, PT, R10, R3, PT ;  /* 0x000000030a00720c */ /* 0x008fce0003f06270 */
[----:B------:R-:W1:Y:S01]  /*00f0*/  LDC R8, c[0x0][0x3a4] ;  /* 0x0000e900ff087b82 */ /* 0x000e620000000800 */
[----:B--2---:R-:W-:Y:S01]  /*0100*/  IMAD R11, R11, UR6, R4 ;  /* 0x000000060b0b7c24 */ /* 0x004fe2000f8e0204 */
[----:B0-----:R-:W-:-:S04]  /*0110*/  ISETP.GE.OR P0, PT, R0, R15, P0 ;  /* 0x0000000f0000720c */ /* 0x001fc80000706670 */
[----:B------:R-:W-:Y:S02]  /*0120*/  ISETP.GE.OR P0, PT, R11, R2, P0 ;  /* 0x000000020b00720c */ /* 0x000fe40000706670 */
[----:B-1----:R-:W-:-:S11]  /*0130*/  IABS R16, R8 ;  /* 0x0000000800107213 */ /* 0x002fd60000000000 */
[----:B------:R-:W-:Y:S05]  /*0140*/  @P0 EXIT ;  /* 0x000000000000094d */ /* 0x000fea0003800000 */
[----:B------:R-:W0:Y:S01]  /*0150*/  LDC R12, c[0x0][0x3a0] ;  /* 0x0000e800ff0c7b82 */ /* 0x000e220000000800 */
[----:B------:R-:W1:Y:S01]  /*0160*/  I2F.RP R4, R16 ;  /* 0x0000001000047306 */ /* 0x000e620000209400 */
[----:B------:R-:W-:Y:S01]  /*0170*/  IABS R20, R15 ;  /* 0x0000000f00147213 */ /* 0x000fe20000000000 */
[----:B------:R-:W2:Y:S01]  /*0180*/  LDCU.64 UR4, c[0x0][0x358] ;  /* 0x00006b00ff0477ac */ /* 0x000ea20008000a00 */
[----:B------:R-:W-:-:S04]  /*0190*/  LOP3.LUT R15, R15, R8, RZ, 0x3c, !PT ;  /* 0x000000080f0f7212 */ /* 0x000fc800078e3cff */
[----:B------:R-:W3:Y:S01]  /*01a0*/  LDC R13, c[0x0][0x39c] ;  /* 0x0000e700ff0d7b82 */ /* 0x000ee20000000800 */
[----:B------:R-:W-:Y:S01]  /*01b0*/  ISETP.GE.AND P2, PT, R15, RZ, PT ;  /* 0x000000ff0f00720c */ /* 0x000fe20003f46270 */
[----:B-1----:R-:W1:Y:S01]  /*01c0*/  MUFU.RCP R4, R4 ;  /* 0x0000000400047308 */ /* 0x002e620000001000 */
[----:B0-----:R-:W-:-:S07]  /*01d0*/  IABS R9, R12 ;  /* 0x0000000c00097213 */ /* 0x001fce0000000000 */
[----:B------:R-:W0:Y:S01]  /*01e0*/  I2F.RP R17, R9 ;  /* 0x0000000900117306 */ /* 0x000e220000209400 */
[----:B---3--:R-:W-:Y:S01]  /*01f0*/  IABS R14, R13 ;  /* 0x0000000d000e7213 */ /* 0x008fe20000000000 */
[----:B-1----:R-:W-:-:S06]  /*0200*/  VIADD R6, R4, 0xffffffe ;  /* 0x0ffffffe04067836 */ /* 0x002fcc0000000000 */
[----:B------:R-:W1:Y:S08]  /*0210*/  I2F.RP R18, R14 ;  /* 0x0000000e00127306 */ /* 0x000e700000209400 */
[----:B0-----:R-:W0:Y:S08]  /*0220*/  MUFU.RCP R17, R17 ;  /* 0x0000001100117308 */ /* 0x001e300000001000 */
[----:B------:R3:W4:Y:S08]  /*0230*/  F2I.FTZ.U32.TRUNC.NTZ R7, R6 ;  /* 0x0000000600077305 */ /* 0x000730000021f000 */
[----:B-1----:R-:W1:Y:S01]  /*0240*/  MUFU.RCP R18, R18 ;  /* 0x0000001200127308 */ /* 0x002e620000001000 */
[----:B0-----:R-:W-:Y:S01]  /*0250*/  IADD3 R4, PT, PT, R17, 0xffffffe, RZ ;  /* 0x0ffffffe11047810 */ /* 0x001fe20007ffe0ff */
[----:B---3--:R-:W-:-:S02]  /*0260*/  IMAD.MOV.U32 R6, RZ, RZ, RZ ;  /* 0x000000ffff067224 */ /* 0x008fc400078e00ff */
[----:B----4-:R-:W-:-:S04]  /*0270*/  IMAD.MOV R19, RZ, RZ, -R7 ;  /* 0x000000ffff137224 */ /* 0x010fc800078e0a07 */
[----:B------:R0:W3:Y:S01]  /*0280*/  F2I.FTZ.U32.TRUNC.NTZ R5, R4 ;  /* 0x0000000400057305 */ /* 0x0000e2000021f000 */
[----:B------:R-:W-:-:S04]  /*0290*/  IMAD R19, R19, R16, RZ ;  /* 0x0000001013137224 */ /* 0x000fc800078e02ff */
[----:B------:R-:W-:Y:S01]  /*02a0*/  IMAD.HI.U32 R6, R7, R19, R6 ;  /* 0x0000001307067227 */ /* 0x000fe200078e0006 */
[----:B-1----:R-:W-:-:S03]  /*02b0*/  IADD3 R7, PT, PT, R18, 0xffffffe, RZ ;  /* 0x0ffffffe12077810 */ /* 0x002fc60007ffe0ff */
[----:B------:R-:W-:Y:S01]  /*02c0*/  IMAD.MOV.U32 R19, RZ, RZ, R20 ;  /* 0x000000ffff137224 */ /* 0x000fe200078e0014 */
[----:B------:R-:W-:Y:S01]  /*02d0*/  IABS R20, R0 ;  /* 0x0000000000147213 */ /* 0x000fe20000000000 */
[----:B0-----:R-:W-:Y:S02]  /*02e0*/  IMAD.MOV.U32 R4, RZ, RZ, RZ ;  /* 0x000000ffff047224 */ /* 0x001fe400078e00ff */
[----:B------:R-:W-:Y:S01]  /*02f0*/  IMAD.HI.U32 R17, R6, R19, RZ ;  /* 0x0000001306117227 */ /* 0x000fe200078e00ff */
[----:B------:R-:W0:Y:S03]  /*0300*/  F2I.FTZ.U32.TRUNC.NTZ R7, R7 ;  /* 0x0000000700077305 */ /* 0x000e26000021f000 */
[----:B------:R-:W-:Y:S02]  /*0310*/  IMAD.MOV R6, RZ, RZ, -R17 ;  /* 0x000000ffff067224 */ /* 0x000fe400078e0a11 */
[----:B---3--:R-:W-:-:S02]  /*0320*/  IMAD.MOV R18, RZ, RZ, -R5 ;  /* 0x000000ffff127224 */ /* 0x008fc400078e0a05 */
[----:B------:R-:W-:-:S03]  /*0330*/  IMAD R19, R16, R6, R19 ;  /* 0x0000000610137224 */ /* 0x000fc600078e0213 */
[----:B------:R-:W-:Y:S02]  /*0340*/  MOV R6, R18 ;  /* 0x0000001200067202 */ /* 0x000fe40000000f00 */
[----:B------:R-:W-:-:S03]  /*0350*/  ISETP.GT.U32.AND P1, PT, R16, R19, PT ;  /* 0x000000131000720c */ /* 0x000fc60003f24070 */
[----:B------:R-:W-:Y:S01]  /*0360*/  IMAD R21, R6, R9, RZ ;  /* 0x0000000906157224 */ /* 0x000fe200078e02ff */
[----:B------:R-:W-:Y:S01]  /*0370*/  IABS R6, R3 ;  /* 0x0000000300067213 */ /* 0x000fe20000000000 */
[----:B0-----:R-:W-:Y:S02]  /*0380*/  IMAD.MOV R18, RZ, RZ, -R7 ;  /* 0x000000ffff127224 */ /* 0x001fe400078e0a07 */
[----:B------:R-:W-:-:S03]  /*0390*/  IMAD.HI.U32 R4, R5, R21, R4 ;  /* 0x0000001505047227 */ /* 0x000fc600078e0004 */
[----:B------:R-:W-:Y:S01]  /*03a0*/  MOV R21, R18 ;  /* 0x0000001200157202 */ /* 0x000fe20000000f00 */
[----:B------:R-:W-:Y:S02]  /*03b0*/  IMAD.MOV.U32 R5, RZ, RZ, R6 ;  /* 0x000000ffff057224 */ /* 0x000fe400078e0006 */
[----:B------:R-:W-:Y:S01]  /*03c0*/  HFMA2 R6, -RZ, RZ, 0, 0 ;  /* 0x00000000ff067431 */ /* 0x000fe200000001ff */
[----:B------:R-:W-:Y:S01]  /*03d0*/  IABS R18, R2 ;  /* 0x0000000200127213 */ /* 0x000fe20000000000 */
[----:B------:R-:W-:Y:S01]  /*03e0*/  @!P1 IMAD.IADD R19, R19, 0x1, -R16 ;  /* 0x0000000113139824 */ /* 0x000fe200078e0a10 */
[----:B------:R-:W-:Y:S01]  /*03f0*/  @!P1 IADD3 R17, PT, PT, R17, 0x1, RZ ;  /* 0x0000000111119810 */ /* 0x000fe20007ffe0ff */
[----:B------:R-:W-:Y:S01]  /*0400*/  IMAD R21, R21, R14, RZ ;  /* 0x0000000e15157224 */ /* 0x000fe200078e02ff */
[----:B------:R-:W-:Y:S01]  /*0410*/  ISETP.NE.AND P1, PT, R8, RZ, PT ;  /* 0x000000ff0800720c */ /* 0x000fe20003f25270 */
[----:B------:R-:W-:Y:S01]  /*0420*/  IMAD.HI.U32 R4, R4, R5, RZ ;  /* 0x0000000504047227 */ /* 0x000fe200078e00ff */
[----:B------:R-:W-:-:S03]  /*0430*/  ISETP.GE.U32.AND P0, PT, R19, R16, PT ;  /* 0x000000101300720c */ /* 0x000fc60003f06070 */
[----:B------:R-:W-:-:S04]  /*0440*/  IMAD.HI.U32 R6, R7, R21, R6 ;  /* 0x0000001507067227 */ /* 0x000fc800078e0006 */
[----:B------:R-:W-:Y:S02]  /*0450*/  IMAD.MOV.U32 R21, RZ, RZ, R18 ;  /* 0x000000ffff157224 */ /* 0x000fe400078e0012 */
[----:B------:R-:W-:Y:S02]  /*0460*/  IMAD.MOV R18, RZ, RZ, -R4 ;  /* 0x000000ffff127224 */ /* 0x000fe400078e0a04 */
[----:B------:R-:W-:-:S04]  /*0470*/  IMAD.HI.U32 R7, R6, R21, RZ ;  /* 0x0000001506077227 */ /* 0x000fc800078e00ff */
[----:B------:R-:W-:Y:S02]  /*0480*/  IMAD R6, R9, R18, R5 ;  /* 0x0000001209067224 */ /* 0x000fe400078e0205 */
[----:B------:R-:W-:Y:S02]  /*0490*/  IMAD.MOV R5, RZ, RZ, -R7 ;  /* 0x000000ffff057224 */ /* 0x000fe400078e0a07 */
[----:B------:R-:W-:Y:S01]  /*04a0*/  @P0 VIADD R17, R17, 0x1 ;  /* 0x0000000111110836 */ /* 0x000fe20000000000 */
[----:B------:R-:W-:Y:S01]  /*04b0*/  ISETP.GT.U32.AND P3, PT, R9, R6, PT ;  /* 0x000000060900720c */ /* 0x000fe20003f64070 */
[----:B------:R-:W-:-:S03]  /*04c0*/  IMAD R5, R14, R5, R21 ;  /* 0x000000050e057224 */ /* 0x000fc600078e0215 */
[----:B------:R-:W-:Y:S02]  /*04d0*/  MOV R15, R17 ;  /* 0x00000011000f7202 */ /* 0x000fe40000000f00 */
[----:B------:R-:W-:-:S03]  /*04e0*/  ISETP.GT.U32.AND P0, PT, R14, R5, PT ;  /* 0x000000050e00720c */ /* 0x000fc60003f04070 */
[----:B------:R-:W-:Y:S01]  /*04f0*/  @!P2 IMAD.MOV R15, RZ, RZ, -R15 ;  /* 0x000000ffff0fa224 */ /* 0x000fe200078e0a0f */
[----:B------:R-:W-:Y:S02]  /*0500*/  @!P1 LOP3.LUT R15, RZ, R8, RZ, 0x33, !PT ;  /* 0x00000008ff0f9212 */ /* 0x000fe400078e33ff */
[----:B------:R-:W-:Y:S01]  /*0510*/  ISETP.NE.AND P2, PT, R12, RZ, PT ;  /* 0x000000ff0c00720c */ /* 0x000fe20003f45270 */
[----:B------:R-:W-:Y:S01]  /*0520*/  @!P3 IMAD.IADD R6, R6, 0x1, -R9 ;  /* 0x000000010606b824 */ /* 0x000fe200078e0a09 */
[----:B------:R-:W-:Y:S01]  /*0530*/  IABS R16, R15 ;  /* 0x0000000f00107213 */ /* 0x000fe20000000000 */
[----:B------:R-:W-:-:S03]  /*0540*/  @!P3 VIADD R4, R4, 0x1 ;  /* 0x000000010404b836 */ /* 0x000fc60000000000 */
[----:B------:R-:W-:Y:S01]  /*0550*/  ISETP.GE.U32.AND P1, PT, R6, R9, PT ;  /* 0x000000090600720c */ /* 0x000fe20003f26070 */
[----:B------:R-:W-:Y:S01]  /*0560*/  @!P0 VIADD R7, R7, 0x1 ;  /* 0x0000000107078836 */ /* 0x000fe20000000000 */
[----:B------:R-:W-:Y:S02]  /*0570*/  LOP3.LUT R6, R3, R12, RZ, 0x3c, !PT ;  /* 0x0000000c03067212 */ /* 0x000fe400078e3cff */
[-C--:B------:R-:W-:Y:S02]  /*0580*/  @!P0 IADD3 R5, PT, PT, R5, -R14.reuse, RZ ;  /* 0x8000000e05058210 */ /* 0x080fe40007ffe0ff */
[----:B------:R-:W-:Y:S02]  /*0590*/  ISETP.GE.AND P4, PT, R6, RZ, PT ;  /* 0x000000ff0600720c */ /* 0x000fe40003f86270 */
[----:B------:R-:W-:Y:S02]  /*05a0*/  ISETP.GE.U32.AND P3, PT, R5, R14, PT ;  /* 0x0000000e0500720c */ /* 0x000fe40003f66070 */
[----:B------:R-:W-:Y:S01]  /*05b0*/  LOP3.LUT R6, R2, R13, RZ, 0x3c, !PT ;  /* 0x0000000d02067212 */ /* 0x000fe200078e3cff */
[----:B------:R-:W0:Y:S01]  /*05c0*/  I2F.RP R5, R16 ;  /* 0x0000001000057306 */ /* 0x000e220000209400 */
[----:B------:R-:W-:Y:S01]  /*05d0*/  ISETP.NE.AND P0, PT, R13, RZ, PT ;  /* 0x000000ff0d00720c */ /* 0x000fe20003f05270 */
[----:B------:R-:W-:Y:S01]  /*05e0*/  @P1 VIADD R4, R4, 0x1 ;  /* 0x0000000104041836 */ /* 0x000fe20000000000 */
[----:B------:R-:W-:-:S04]  /*05f0*/  ISETP.GE.AND P1, PT, R6, RZ, PT ;  /* 0x000000ff0600720c */ /* 0x000fc80003f26270 */
[----:B------:R-:W-:-:S03]  /*0600*/  MOV R17, R4 ;  /* 0x0000000400117202 */ /* 0x000fc60000000f00 */
[----:B------:R-:W-:Y:S02]  /*0610*/  @P3 IADD3 R7, PT, PT, R7, 0x1, RZ ;  /* 0x0000000107073810 */ /* 0x000fe40007ffe0ff */
[----:B------:R-:W-:Y:S01]  /*0620*/  @!P4 IMAD.MOV R17, RZ, RZ, -R17 ;  /* 0x000000ffff11c224 */ /* 0x000fe200078e0a11 */
[----:B------:R-:W-:Y:S02]  /*0630*/  @!P2 LOP3.LUT R17, RZ, R12, RZ, 0x33, !PT ;  /* 0x0000000cff11a212 */ /* 0x000fe400078e33ff */
[----:B------:R-:W-:Y:S01]  /*0640*/  IMAD.MOV.U32 R14, RZ, RZ, R7 ;  /* 0x000000ffff0e7224 */ /* 0x000fe200078e0007 */
[----:B0-----:R-:W0:Y:S01]  /*0650*/  MUFU.RCP R5, R5 ;  /* 0x0000000500057308 */ /* 0x001e220000001000 */
[----:B------:R-:W-:Y:S02]  /*0660*/  IABS R19, R17 ;  /* 0x0000001100137213 */ /* 0x000fe40000000000 */
[----:B------:R-:W-:Y:S01]  /*0670*/  @!P1 IMAD.MOV R14, RZ, RZ, -R14 ;  /* 0x000000ffff0e9224 */ /* 0x000fe200078e0a0e */
[----:B------:R-:W-:-:S04]  /*0680*/  @!P0 LOP3.LUT R14, RZ, R13, RZ, 0x33, !PT ;  /* 0x0000000dff0e8212 */ /* 0x000fc800078e33ff */
[----:B------:R-:W1:Y:S01]  /*0690*/  I2F.RP R8, R19 ;  /* 0x0000001300087306 */ /* 0x000e620000209400 */
[-C--:B------:R-:W-:Y:S02]  /*06a0*/  IABS R18, R14.reuse ;  /* 0x0000000e00127213 */ /* 0x080fe40000000000 */
[----:B------:R-:W-:-:S05]  /*06b0*/  IABS R22, R14 ;  /* 0x0000000e00167213 */ /* 0x000fca0000000000 */
[----:B------:R-:W3:Y:S01]  /*06c0*/  I2F.RP R4, R18 ;  /* 0x0000001200047306 */ /* 0x000ee20000209400 */
[----:B0-----:R-:W-:Y:S01]  /*06d0*/  IADD3 R5, PT, PT, R5, 0xffffffe, RZ ;  /* 0x0ffffffe05057810 */ /* 0x001fe20007ffe0ff */
[----:B------:R-:W-:-:S06]  /*06e0*/  IMAD.MOV R22, RZ, RZ, -R22 ;  /* 0x000000ffff167224 */ /* 0x000fcc00078e0a16 */
[----:B-1----:R-:W0:Y:S08]  /*06f0*/  MUFU.RCP R8, R8 ;  /* 0x0000000800087308 */ /* 0x002e300000001000 */
[----:B------:R-:W1:Y:S08]  /*0700*/  F2I.FTZ.U32.TRUNC.NTZ R5, R5 ;  /* 0x0000000500057305 */ /* 0x000e70000021f000 */
[----:B---3--:R-:W3:Y:S01]  /*0710*/  MUFU.RCP R4, R4 ;  /* 0x0000000400047308 */ /* 0x008ee20000001000 */
[----:B0-----:R-:W-:Y:S01]  /*0720*/  VIADD R6, R8, 0xffffffe ;  /* 0x0ffffffe08067836 */ /* 0x001fe20000000000 */
[----:B------:R-:W-:Y:S01]  /*0730*/  IABS R8, R15 ;  /* 0x0000000f00087213 */ /* 0x000fe20000000000 */
[----:B-1----:R-:W-:-:S05]  /*0740*/  IMAD.MOV R21, RZ, RZ, -R5 ;  /* 0x000000ffff157224 */ /* 0x002fca00078e0a05 */
[----:B------:R0:W1:Y:S01]  /*0750*/  F2I.FTZ.U32.TRUNC.NTZ R7, R6 ;  /* 0x0000000600077305 */ /* 0x000062000021f000 */
[----:B------:R-:W-:Y:S01]  /*0760*/  IMAD R21, R21, R16, RZ ;  /* 0x0000001015157224 */ /* 0x000fe200078e02ff */
[----:B---3--:R-:W-:Y:S01]  /*0770*/  IADD3 R9, PT, PT, R4, 0xffffffe, RZ ;  /* 0x0ffffffe04097810 */ /* 0x008fe20007ffe0ff */
[----:B------:R-:W-:Y:S02]  /*0780*/  IMAD.MOV.U32 R4, RZ, RZ, RZ ;  /* 0x000000ffff047224 */ /* 0x000fe400078e00ff */
[----:B0-----:R-:W-:Y:S02]  /*0790*/  IMAD.MOV R6, RZ, RZ, -R8 ;  /* 0x000000ffff067224 */ /* 0x001fe400078e0a08 */
[----:B------:R-:W-:Y:S01]  /*07a0*/  IMAD.HI.U32 R4, R5, R21, R4 ;  /* 0x0000001505047227 */ /* 0x000fe200078e0004 */
[----:B------:R-:W0:Y:S03]  /*07b0*/  F2I.FTZ.U32.TRUNC.NTZ R9, R9 ;  /* 0x0000000900097305 */ /* 0x000e26000021f000 */
[----:B------:R-:W-:Y:S01]  /*07c0*/  IMAD.MOV.U32 R5, RZ, RZ, R20 ;  /* 0x000000ffff057224 */ /* 0x000fe200078e0014 */
[----:B-1----:R-:W-:-:S05]  /*07d0*/  IADD3 R20, PT, PT, RZ, -R7, RZ ;  /* 0x80000007ff147210 */ /* 0x002fca0007ffe0ff */
[----:B------:R-:W-:Y:S02]  /*07e0*/  IMAD.MOV.U32 R8, RZ, RZ, R20 ;  /* 0x000000ffff087224 */ /* 0x000fe400078e0014 */
[----:B------:R-:W-:Y:S01]  /*07f0*/  IMAD.HI.U32 R20, R4, R5, RZ ;  /* 0x0000000504147227 */ /* 0x000fe200078e00ff */
[----:B------:R-:W-:-:S03]  /*0800*/  IABS R4, R11 ;  /* 0x0000000b00047213 */ /* 0x000fc60000000000 */
[----:B------:R-:W-:Y:S02]  /*0810*/  IMAD R5, R20, R6, R5 ;  /* 0x0000000614057224 */ /* 0x000fe400078e0205 */
[----:B------:R-:W-:Y:S02]  /*0820*/  HFMA2 R6, -RZ, RZ, 0, 0 ;  /* 0x00000000ff067431 */ /* 0x000fe400000001ff */
[----:B------:R-:W-:Y:S01]  /*0830*/  IMAD R21, R8, R19, RZ ;  /* 0x0000001308157224 */ /* 0x000fe200078e02ff */
[----:B------:R-:W-:Y:S01]  /*0840*/  IABS R8, R17 ;  /* 0x0000001100087213 */ /* 0x000fe20000000000 */
[----:B0-----:R-:W-:Y:S01]  /*0850*/  IMAD.MOV R23, RZ, RZ, -R9 ;  /* 0x000000ffff177224 */ /* 0x001fe200078e0a09 */
[----:B------:R-:W-:-:S03]  /*0860*/  ISETP.GT.U32.AND P0, PT, R16, R5, PT ;  /* 0x000000051000720c */ /* 0x000fc60003f04070 */
[----:B------:R-:W-:Y:S02]  /*0870*/  IMAD R23, R23, R18, RZ ;  /* 0x0000001217177224 */ /* 0x000fe400078e02ff */
[----:B------:R-:W-:Y:S01]  /*0880*/  IMAD.HI.U32 R6, R7, R21, R6 ;  /* 0x0000001507067227 */ /* 0x000fe200078e0006 */
[----:B------:R-:W-:-:S03]  /*0890*/  IABS R7, R10 ;  /* 0x0000000a00077213 */ /* 0x000fc60000000000 */
[----:B------:R-:W-:Y:S01]  /*08a0*/  IMAD.MOV R21, RZ, RZ, -R8 ;  /* 0x000000ffff157224 */ /* 0x000fe200078e0a08 */
[----:B------:R-:W-:Y:S01]  /*08b0*/  MOV R8, RZ ;  /* 0x000000ff00087202 */ /* 0x000fe20000000f00 */
[----:B------:R-:W-:-:S04]  /*08c0*/  IMAD.HI.U32 R6, R6, R7, RZ ;  /* 0x0000000706067227 */ /* 0x000fc800078e00ff */
[----:B------:R-:W-:-:S04]  /*08d0*/  IMAD.HI.U32 R8, R9, R23, R8 ;  /* 0x0000001709087227 */ /* 0x000fc800078e0008 */
[----:B------:R-:W-:Y:S02]  /*08e0*/  IMAD.MOV.U32 R9, RZ, RZ, R4 ;  /* 0x000000ffff097224 */ /* 0x000fe400078e0004 */
[----:B------:R-:W-:Y:S01]  /*08f0*/  IMAD R4, R6, R21, R7 ;  /* 0x0000001506047224 */ /* 0x000fe200078e0207 */
[----:B------:R-:W-:Y:S01]  /*0900*/  MOV R7, R22 ;  /* 0x0000001600077202 */ /* 0x000fe20000000f00 */
[----:B------:R-:W-:-:S03]  /*0910*/  IMAD.HI.U32 R8, R8, R9, RZ ;  /* 0x0000000908087227 */ /* 0x000fc600078e00ff */
[----:B------:R-:W-:Y:S01]  /*0920*/  ISETP.GT.U32.AND P1, PT, R19, R4, PT ;  /* 0x000000041300720c */ /* 0x000fe20003f24070 */
[----:B------:R-:W-:Y:S02]  /*0930*/  IMAD R7, R8, R7, R9 ;  /* 0x0000000708077224 */ /* 0x000fe400078e0209 */
[----:B------:R-:W-:Y:S02]  /*0940*/  @!P0 IMAD.IADD R5, R5, 0x1, -R16 ;  /* 0x0000000105058824 */ /* 0x000fe400078e0a10 */
[----:B------:R-:W-:Y:S01]  /*0950*/  @!P0 VIADD R20, R20, 0x1 ;  /* 0x0000000114148836 */ /* 0x000fe20000000000 */
[----:B------:R-:W-:Y:S02]  /*0960*/  ISETP.GT.U32.AND P5, PT, R18, R7, PT ;  /* 0x000000071200720c */ /* 0x000fe40003fa4070 */
[----:B------:R-:W-:Y:S02]  /*0970*/  ISETP.GE.U32.AND P2, PT, R5, R16, PT ;  /* 0x000000100500720c */ /* 0x000fe40003f46070 */
[----:B------:R-:W-:-:S03]  /*0980*/  LOP3.LUT R5, R10, R17, RZ, 0x3c, !PT ;  /* 0x000000110a057212 */ /* 0x000fc600078e3cff */
[----:B------:R-:W-:Y:S01]  /*0990*/  @!P1 IMAD.IADD R4, R4, 0x1, -R19 ;  /* 0x0000000104049824 */ /* 0x000fe200078e0a13 */
[----:B------:R-:W-:Y:S01]  /*09a0*/  ISETP.GE.AND P3, PT, R5, RZ, PT ;  /* 0x000000ff0500720c */ /* 0x000fe20003f66270 */
[----:B------:R-:W-:Y:S01]  /*09b0*/  @!P1 VIADD R6, R6, 0x1 ;  /* 0x0000000106069836 */ /* 0x000fe20000000000 */
[----:B------:R-:W-:Y:S02]  /*09c0*/  ISETP.NE.AND P1, PT, R17, RZ, PT ;  /* 0x000000ff1100720c */ /* 0x000fe40003f25270 */
[----:B------:R-:W-:Y:S02]  /*09d0*/  ISETP.GE.U32.AND P6, PT, R4, R19, PT ;  /* 0x000000130400720c */ /* 0x000fe40003fc6070 */
[----:B------:R-:W-:Y:S02]  /*09e0*/  LOP3.LUT R4, R0, R15, RZ, 0x3c, !PT ;  /* 0x0000000f00047212 */ /* 0x000fe400078e3cff */
[----:B------:R-:W-:Y:S02]  /*09f0*/  @!P5 IADD3 R7, PT, PT, R7, -R18, RZ ;  /* 0x800000120707d210 */ /* 0x000fe40007ffe0ff */
[----:B------:R-:W-:-:S02]  /*0a00*/  ISETP.GE.AND P4, PT, R4, RZ, PT ;  /* 0x000000ff0400720c */ /* 0x000fc40003f86270 */
[----:B------:R-:W-:Y:S02]  /*0a10*/  LOP3.LUT R4, R11, R14, RZ, 0x3c, !PT ;  /* 0x0000000e0b047212 */ /* 0x000fe400078e3cff */
[----:B------:R-:W-:Y:S02]  /*0a20*/  ISETP.GE.U32.AND P0, PT, R7, R18, PT ;  /* 0x000000120700720c */ /* 0x000fe40003f06070 */
[----:B------:R-:W-:Y:S01]  /*0a30*/  @P2 IADD3 R20, PT, PT, R20, 0x1, RZ ;  /* 0x0000000114142810 */ /* 0x000fe20007ffe0ff */
[----:B------:R-:W-:Y:S01]  /*0a40*/  @P6 VIADD R6, R6, 0x1 ;  /* 0x0000000106066836 */ /* 0x000fe20000000000 */
[----:B------:R-:W-:Y:S02]  /*0a50*/  ISETP.NE.AND P2, PT, R15, RZ, PT ;  /* 0x000000ff0f00720c */ /* 0x000fe40003f45270 */
[----:B------:R-:W-:Y:S01]  /*0a60*/  ISETP.GE.AND P6, PT, R4, RZ, PT ;  /* 0x000000ff0400720c */ /* 0x000fe20003fc6270 */
[----:B------:R-:W-:Y:S01]  /*0a70*/  @!P3 IMAD.MOV R6, RZ, RZ, -R6 ;  /* 0x000000ffff06b224 */ /* 0x000fe200078e0a06 */
[----:B------:R-:W0:Y:S01]  /*0a80*/  LDC.64 R4, c[0x0][0x388] ;  /* 0x0000e200ff047b82 */ /* 0x000e220000000a00 */
[----:B------:R-:W-:-:S02]  /*0a90*/  @!P5 IADD3 R8, PT, PT, R8, 0x1, RZ ;  /* 0x000000010808d810 */ /* 0x000fc40007ffe0ff */
[----:B------:R-:W-:Y:S02]  /*0aa0*/  ISETP.NE.AND P5, PT, R14, RZ, PT ;  /* 0x000000ff0e00720c */ /* 0x000fe40003fa5270 */
[----:B------:R-:W-:Y:S01]  /*0ab0*/  @!P4 IADD3 R20, PT, PT, -R20, RZ, RZ ;  /* 0x000000ff1414c210 */ /* 0x000fe20007ffe1ff */
[----:B------:R-:W-:Y:S01]  /*0ac0*/  @P0 VIADD R8, R8, 0x1 ;  /* 0x0000000108080836 */ /* 0x000fe20000000000 */
[----:B------:R-:W-:Y:S02]  /*0ad0*/  @!P1 LOP3.LUT R6, RZ, R17, RZ, 0x33, !PT ;  /* 0x00000011ff069212 */ /* 0x000fe400078e33ff */
[----:B------:R-:W-:Y:S02]  /*0ae0*/  @!P2 LOP3.LUT R20, RZ, R15, RZ, 0x33, !PT ;  /* 0x0000000fff14a212 */ /* 0x000fe400078e33ff */
[----:B------:R-:W-:-:S03]  /*0af0*/  @!P6 IADD3 R8, PT, PT, -R8, RZ, RZ ;  /* 0x000000ff0808e210 */ /* 0x000fc60007ffe1ff */
[----:B------:R-:W-:Y:S02]  /*0b00*/  IMAD R6, R20, R12, R6 ;  /* 0x0000000c14067224 */ /* 0x000fe400078e0206 */
[----:B------:R-:W-:-:S05]  /*0b10*/  @!P5 LOP3.LUT R8, RZ, R14, RZ, 0x33, !PT ;  /* 0x0000000eff08d212 */ /* 0x000fca00078e33ff */
[----:B------:R-:W-:Y:S02]  /*0b20*/  IMAD R13, R6, R13, R8 ;  /* 0x0000000d060d7224 */ /* 0x000fe400078e0208 */
[----:B------:R-:W1:Y:S02]  /*0b30*/  LDC.64 R6, c[0x0][0x380] ;  /* 0x0000e000ff067b82 */ /* 0x000e640000000a00 */
[----:B0-----:R-:W-:-:S06]  /*0b40*/  IMAD.WIDE R4, R13, 0x4, R4 ;  /* 0x000000040d047825 */ /* 0x001fcc00078e0204 */
[----:B--2---:R-:W2:Y:S01]  /*0b50*/  LDG.E R5, desc[UR4][R4.64] ;  /* 0x0000000404057981 */ /* 0x004ea2000c1e1900 */
[----:B------:R-:W-:-:S04]  /*0b60*/  IMAD R0, R0, R3, R10 ;  /* 0x0000000300007224 */ /* 0x000fc800078e020a */
[----:B------:R-:W-:-:S04]  /*0b70*/  IMAD R3, R0, R2, R11 ;  /* 0x0000000200037224 */ /* 0x000fc800078e020b */
[----:B-1----:R-:W-:-:S05]  /*0b80*/  IMAD.WIDE R2, R3, 0x4, R6 ;  /* 0x0000000403027825 */ /* 0x002fca00078e0206 */
[----:B--2---:R-:W-:Y:S01]  /*0b90*/  STG.E desc[UR4][R2.64], R5 ;  /* 0x0000000502007986 */ /* 0x004fe2000c101904 */
[----:B------:R-:W-:Y:S05]  /*0ba0*/  EXIT ;  /* 0x000000000000794d */ /* 0x000fea0003800000 */
.L_x_0:
[----:B------:R-:W-:-:S00]  /*0bb0*/  BRA `(.L_x_0) ;  /* 0xfffffffc00fc7947 */ /* 0x000fc0000383ffff */
[----:B------:R-:W-:-:S00]  /*0bc0*/  NOP ;  /* 0x0000000000007918 */ /* 0x000fc00000000000 */
        /* <DEDUP_REMOVED lines=11> */
.L_x_33:


//--------------------- .text._Z10kernel_sumPfS_iiiiii --------------------------
	.section	.text._Z10kernel_sumPfS_iiiiii,"ax",@progbits
	.align	128
        .global         _Z10kernel_sumPfS_iiiiii
        .type           _Z10kernel_sumPfS_iiiiii,@function
        .size           _Z10kernel_sumPfS_iiiiii,(.L_x_34 - _Z10kernel_sumPfS_iiiiii)
        .other          _Z10kernel_sumPfS_iiiiii,@"STO_CUDA_ENTRY STV_DEFAULT"
_Z10kernel_sumPfS_iiiiii:
.text._Z10kernel_sumPfS_iiiiii:
[----:B------:R-:W-:Y:S08]  /*0000*/  LDC R1, c[0x0][0x37c] ;  /* 0x0000df00ff017b82 */ /* 0x000ff00000000800 */
[----:B------:R-:W0:Y:S01]  /*0010*/  LDC R0, c[0x0][0x398] ;  /* 0x0000e600ff007b82 */ /* 0x000e220000000800 */
[----:B------:R-:W1:Y:S07]  /*0020*/  S2R R21, SR_TID.X ;  /* 0x0000000000157919 */ /* 0x000e6e0000002100 */
[----:B------:R-:W2:Y:S08]  /*0030*/  LDC R7, c[0x0][0x394] ;  /* 0x0000e500ff077b82 */ /* 0x000eb00000000800 */
[----:B------:R-:W3:Y:S01]  /*0040*/  LDC R6, c[0x0][0x390] ;  /* 0x0000e400ff067b82 */ /* 0x000ee20000000800 */
[----:B0-----:R-:W-:-:S07]  /*0050*/  IABS R10, R0 ;  /* 0x00000000000a7213 */ /* 0x001fce0000000000 */
[----:B------:R-:W0:Y:S01]  /*0060*/  LDC R11, c[0x0][0x3a4] ;  /* 0x0000e900ff0b7b82 */ /* 0x000e220000000800 */
[----:B------:R-:W4:Y:S01]  /*0070*/  I2F.RP R2, R10 ;  /* 0x0000000a00027306 */ /* 0x000f220000209400 */
[----:B--2---:R-:W-:-:S06]  /*0080*/  IABS R8, R7 ;  /* 0x0000000700087213 */ /* 0x004fcc0000000000 */
[----:B------:R-:W2:Y:S01]  /*0090*/  LDC R14, c[0x0][0x3a0] ;  /* 0x0000e800ff0e7b82 */ /* 0x000ea20000000800 */
[----:B------:R-:W5:Y:S01]  /*00a0*/  I2F.RP R3, R8 ;  /* 0x0000000800037306 */ /* 0x000f620000209400 */
[----:B---3--:R-:W-:-:S06]  /*00b0*/  IABS R9, R6 ;  /* 0x0000000600097213 */ /* 0x008fcc0000000000 */
[----:B------:R-:W3:Y:S01]  /*00c0*/  LDC R15, c[0x0][0x39c] ;  /* 0x0000e700ff0f7b82 */ /* 0x000ee20000000800 */
[----:B----4-:R-:W4:Y:S01]  /*00d0*/  MUFU.RCP R2, R2 ;  /* 0x0000000200027308 */ /* 0x010f220000001000 */
[----:B0-----:R-:W-:-:S06]  /*00e0*/  IABS R18, R11 ;  /* 0x0000000b00127213 */ /* 0x001fcc0000000000 */
[----:B------:R-:W-:Y:S01]  /*00f0*/  S2UR UR5, SR_CTAID.Y ;  /* 0x00000000000579c3 */ /* 0x000fe20000002600 */
[----:B------:R-:W0:Y:S07]  /*0100*/  I2F.RP R16, R9 ;  /* 0x0000000900107306 */ /* 0x000e2e0000209400 */
[----:B------:R-:W1:Y:S01]  /*0110*/  S2UR UR4, SR_CTAID.Z ;  /* 0x00000000000479c3 */ /* 0x000e620000002700 */
[----:B-----5:R-:W5:Y:S01]  /*0120*/  MUFU.RCP R3, R3 ;  /* 0x0000000300037308 */ /* 0x020f620000001000 */
[----:B----4-:R-:W-:-:S02]  /*0130*/  IADD3 R12, PT, PT, R2, 0xffffffe, RZ ;  /* 0x0ffffffe020c7810 */ /* 0x010fc40007ffe0ff */
[----:B---3--:R-:W-:-:S04]  /*0140*/  IABS R22, R15 ;  /* 0x0000000f00167213 */ /* 0x008fc80000000000 */
[----:B------:R-:W3:Y:S01]  /*0150*/  S2UR UR6, SR_CTAID.X ;  /* 0x00000000000679c3 */ /* 0x000ee20000002500 */
[----:B------:R-:W-:Y:S01]  /*0160*/  LOP3.LUT R15, R15, R6, RZ, 0x3c, !PT ;  /* 0x000000060f0f7212 */ /* 0x000fe200078e3cff */
[----:B------:R4:W2:Y:S08]  /*0170*/  F2I.FTZ.U32.TRUNC.NTZ R13, R12 ;  /* 0x0000000c000d7305 */ /* 0x0008b0000021f000 */
[----:B0-----:R-:W0:Y:S01]  /*0180*/  MUFU.RCP R16, R16 ;  /* 0x0000001000107308 */ /* 0x001e220000001000 */
[----:B-----5:R-:W-:-:S02]  /*0190*/  VIADD R4, R3, 0xffffffe ;  /* 0x0ffffffe03047836 */ /* 0x020fc40000000000 */
[----:B----4-:R-:W-:Y:S01]  /*01a0*/  HFMA2 R12, -RZ, RZ, 0, 0 ;  /* 0x00000000ff0c7431 */ /* 0x010fe200000001ff */
[----:B--2---:R-:W-:-:S04]  /*01b0*/  IADD3 R17, PT, PT, RZ, -R13, RZ ;  /* 0x8000000dff117210 */ /* 0x004fc80007ffe0ff */
[----:B------:R-:W2:Y:S01]  /*01c0*/  F2I.FTZ.U32.TRUNC.NTZ R5, R4 ;  /* 0x0000000400057305 */ /* 0x000ea2000021f000 */
[----:B------:R-:W-:-:S04]  /*01d0*/  IMAD R17, R17, R10, RZ ;  /* 0x0000000a11117224 */ /* 0x000fc800078e02ff */
[----:B------:R-:W-:-:S04]  /*01e0*/  IMAD.HI.U32 R12, R13, R17, R12 ;  /* 0x000000110d0c7227 */ /* 0x000fc800078e000c */
[----:B0-----:R-:W-:Y:S02]  /*01f0*/  VIADD R2, R16, 0xffffffe ;  /* 0x0ffffffe10027836 */ /* 0x001fe40000000000 */
[----:B------:R-:W-:Y:S01]  /*0200*/  IMAD.MOV.U32 R17, RZ, RZ, R18 ;  /* 0x000000ffff117224 */ /* 0x000fe200078e0012 */
[----:B--2---:R-:W-:Y:S01]  /*0210*/  IADD3 R13, PT, PT, RZ, -R5, RZ ;  /* 0x80000005ff0d7210 */ /* 0x004fe20007ffe0ff */
[----:B------:R0:W2:Y:S01]  /*0220*/  F2I.FTZ.U32.TRUNC.NTZ R3, R2 ;  /* 0x0000000200037305 */ /* 0x0000a2000021f000 */
[----:B------:R-:W-:Y:S02]  /*0230*/  IMAD.MOV.U32 R4, RZ, RZ, RZ ;  /* 0x000000ffff047224 */ /* 0x000fe400078e00ff */
[----:B------:R-:W-:Y:S01]  /*0240*/  IMAD.HI.U32 R16, R12, R17, RZ ;  /* 0x000000110c107227 */ /* 0x000fe200078e00ff */
[----:B------:R-:W-:Y:S02]  /*0250*/  IABS R12, R14 ;  /* 0x0000000e000c7213 */ /* 0x000fe40000000000 */
[----:B------:R-:W-:Y:S01]  /*0260*/  LOP3.LUT R14, R14, R7, RZ, 0x3c, !PT ;  /* 0x000000070e0e7212 */ /* 0x000fe200078e3cff */
[----:B------:R-:W-:Y:S01]  /*0270*/  IMAD R13, R13, R8, RZ ;  /* 0x000000080d0d7224 */ /* 0x000fe200078e02ff */
[----:B0-----:R-:W-:-:S03]  /*0280*/  IADD3 R2, PT, PT, -R16, RZ, RZ ;  /* 0x000000ff10027210 */ /* 0x001fc60007ffe1ff */
[----:B------:R-:W-:Y:S01]  /*0290*/  IMAD.HI.U32 R4, R5, R13, R4 ;  /* 0x0000000d05047227 */ /* 0x000fe200078e0004 */
[----:B------:R-:W-:Y:S01]  /*02a0*/  MOV R5, R12 ;  /* 0x0000000c00057202 */ /* 0x000fe20000000f00 */
[----:B------:R-:W1:Y:S02]  /*02b0*/  S2R R13, SR_TID.Z ;  /* 0x00000000000d7919 */ /* 0x000e640000002300 */
[----:B--2---:R-:W-:Y:S02]  /*02c0*/  IMAD.MOV R18, RZ, RZ, -R3 ;  /* 0x000000ffff127224 */ /* 0x004fe400078e0a03 */
[----:B------:R-:W-:Y:S02]  /*02d0*/  IMAD R17, R10, R2, R17 ;  /* 0x000000020a117224 */ /* 0x000fe400078e0211 */
[----:B------:R-:W-:Y:S02]  /*02e0*/  IMAD R19, R18, R9, RZ ;  /* 0x0000000912137224 */ /* 0x000fe400078e02ff */
[----:B------:R-:W-:Y:S01]  /*02f0*/  IMAD.MOV.U32 R2, RZ, RZ, RZ ;  /* 0x000000ffff027224 */ /* 0x000fe200078e00ff */
[----:B------:R-:W-:-:S03]  /*0300*/  ISETP.GT.U32.AND P3, PT, R10, R17, PT ;  /* 0x000000110a00720c */ /* 0x000fc60003f64070 */
[----:B------:R-:W-:Y:S02]  /*0310*/  IMAD.HI.U32 R2, R3, R19, R2 ;  /* 0x0000001303027227 */ /* 0x000fe400078e0002 */
[----:B------:R-:W0:Y:S02]  /*0320*/  S2R R19, SR_TID.Y ;  /* 0x0000000000137919 */ /* 0x000e240000002200 */
[----:B------:R-:W-:Y:S02]  /*0330*/  IMAD.HI.U32 R3, R4, R5, RZ ;  /* 0x0000000504037227 */ /* 0x000fe400078e00ff */
[----:B------:R-:W1:Y:S02]  /*0340*/  LDC R4, c[0x0][0x368] ;  /* 0x0000da00ff047b82 */ /* 0x000e640000000800 */
[----:B------:R-:W-:Y:S01]  /*0350*/  IMAD.HI.U32 R2, R2, R22, RZ ;  /* 0x0000001602027227 */ /* 0x000fe200078e00ff */
[----:B------:R-:W-:Y:S02]  /*0360*/  IADD3 R18, PT, PT, -R3, RZ, RZ ;  /* 0x000000ff03127210 */ /* 0x000fe40007ffe1ff */
[----:B------:R-:W-:Y:S01]  /*0370*/  @!P3 IADD3 R17, PT, PT, R17, -R10, RZ ;  /* 0x8000000a1111b210 */ /* 0x000fe20007ffe0ff */
[----:B------:R-:W-:Y:S01]  /*0380*/  @!P3 VIADD R16, R16, 0x1 ;  /* 0x000000011010b836 */ /* 0x000fe20000000000 */
[----:B------:R-:W-:Y:S01]  /*0390*/  ISETP.GE.AND P3, PT, R14, RZ, PT ;  /* 0x000000ff0e00720c */ /* 0x000fe20003f66270 */
[----:B------:R-:W-:Y:S01]  /*03a0*/  IMAD R5, R8, R18, R5 ;  /* 0x0000001208057224 */ /* 0x000fe200078e0205 */
[----:B------:R-:W0:Y:S01]  /*03b0*/  LDC R12, c[0x0][0x364] ;  /* 0x0000d900ff0c7b82 */ /* 0x000e220000000800 */
[----:B------:R-:W-:Y:S01]  /*03c0*/  IMAD.MOV R18, RZ, RZ, -R2 ;  /* 0x000000ffff127224 */ /* 0x000fe200078e0a02 */
[----:B------:R-:W-:-:S02]  /*03d0*/  ISETP.GE.U32.AND P4, PT, R17, R10, PT ;  /* 0x0000000a1100720c */ /* 0x000fc40003f86070 */
[----:B------:R-:W-:Y:S01]  /*03e0*/  ISETP.GT.U32.AND P0, PT, R8, R5, PT ;  /* 0x000000050800720c */ /* 0x000fe20003f04070 */
[----:B------:R-:W-:-:S03]  /*03f0*/  IMAD R18, R9, R18, R22 ;  /* 0x0000001209127224 */ /* 0x000fc600078e0216 */
[----:B------:R-:W3:Y:S02]  /*0400*/  LDC R20, c[0x0][0x360] ;  /* 0x0000d800ff147b82 */ /* 0x000ee40000000800 */
[----:B------:R-:W-:Y:S01]  /*0410*/  ISETP.GT.U32.AND P5, PT, R9, R18, PT ;  /* 0x000000120900720c */ /* 0x000fe20003fa4070 */
[----:B-1----:R-:W-:Y:S01]  /*0420*/  IMAD R13, R4, UR4, R13 ;  /* 0x00000004040d7c24 */ /* 0x002fe2000f8e020d */
[----:B------:R-:W-:-:S05]  /*0430*/  LOP3.LUT R4, R11, R0, RZ, 0x3c, !PT ;  /* 0x000000000b047212 */ /* 0x000fca00078e3cff */
[----:B------:R-:W-:Y:S01]  /*0440*/  @!P0 IMAD.IADD R5, R5, 0x1, -R8 ;  /* 0x0000000105058824 */ /* 0x000fe200078e0a08 */
[----:B------:R-:W-:Y:S01]  /*0450*/  @!P0 IADD3 R3, PT, PT, R3, 0x1, RZ ;  /* 0x0000000103038810 */ /* 0x000fe20007ffe0ff */
[----:B------:R-:W-:Y:S01]  /*0460*/  @P4 VIADD R16, R16, 0x1 ;  /* 0x0000000110104836 */ /* 0x000fe20000000000 */
[----:B------:R-:W-:Y:S02]  /*0470*/  ISETP.GE.AND P1, PT, R4, RZ, PT ;  /* 0x000000ff0400720c */ /* 0x000fe40003f26270 */
[----:B------:R-:W-:Y:S02]  /*0480*/  ISETP.GE.U32.AND P6, PT, R5, R8, PT ;  /* 0x000000080500720c */ /* 0x000fe40003fc6070 */
[-C--:B------:R-:W-:Y:S01]  /*0490*/  @!P5 IADD3 R18, PT, PT, R18, -R9.reuse, RZ ;  /* 0x800000091212d210 */ /* 0x080fe20007ffe0ff */
[----:B0-----:R-:W-:Y:S01]  /*04a0*/  IMAD R12, R12, UR5, R19 ;  /* 0x000000050c0c7c24 */ /* 0x001fe2000f8e0213 */
[----:B------:R-:W-:Y:S02]  /*04b0*/  @!P5 IADD3 R2, PT, PT, R2, 0x1, RZ ;  /* 0x000000010202d810 */ /* 0x000fe40007ffe0ff */
[----:B------:R-:W-:-:S02]  /*04c0*/  ISETP.GE.U32.AND P2, PT, R18, R9, PT ;  /* 0x000000091200720c */ /* 0x000fc40003f46070 */
[----:B------:R-:W-:Y:S01]  /*04d0*/  ISETP.GE.AND P0, PT, R12, R7, PT ;  /* 0x000000070c00720c */ /* 0x000fe20003f06270 */
[----:B---3--:R-:W-:Y:S01]  /*04e0*/  IMAD R11, R20, UR6, R21 ;  /* 0x00000006140b7c24 */ /* 0x008fe2000f8e0215 */
[----:B------:R-:W-:Y:S02]  /*04f0*/  ISETP.GE.AND P4, PT, R15, RZ, PT ;  /* 0x000000ff0f00720c */ /* 0x000fe40003f86270 */
[----:B------:R-:W-:Y:S02]  /*0500*/  ISETP.GE.OR P0, PT, R13, R0, P0 ;  /* 0x000000000d00720c */ /* 0x000fe40000706670 */
[----:B------:R-:W-:Y:S02]  /*0510*/  @P6 IADD3 R3, PT, PT, R3, 0x1, RZ ;  /* 0x0000000103036810 */ /* 0x000fe40007ffe0ff */
[----:B------:R-:W-:-:S03]  /*0520*/  ISETP.GE.OR P0, PT, R11, R6, P0 ;  /* 0x000000060b00720c */ /* 0x000fc60000706670 */
[----:B------:R-:W-:Y:S01]  /*0530*/  @P2 VIADD R2, R2, 0x1 ;  /* 0x0000000102022836 */ /* 0x000fe20000000000 */
[----:B------:R-:W-:Y:S02]  /*0540*/  ISETP.NE.AND P5, PT, R0, RZ, PT ;  /* 0x000000ff0000720c */ /* 0x000fe40003fa5270 */
[----:B------:R-:W-:Y:S01]  /*0550*/  ISETP.NE.AND P6, PT, R7, RZ, PT ;  /* 0x000000ff0700720c */ /* 0x000fe20003fc5270 */
[----:B------:R-:W-:Y:S01]  /*0560*/  IMAD.MOV.U32 R8, RZ, RZ, R2 ;  /* 0x000000ffff087224 */ /* 0x000fe200078e0002 */
[----:B------:R-:W-:Y:S02]  /*0570*/  ISETP.NE.AND P2, PT, R6, RZ, PT ;  /* 0x000000ff0600720c */ /* 0x000fe40003f45270 */
[----:B------:R-:W-:Y:S01]  /*0580*/  MOV R10, R16 ;  /* 0x00000010000a7202 */ /* 0x000fe20000000f00 */
[----:B------:R-:W-:Y:S01]  /*0590*/  @!P4 IMAD.MOV R8, RZ, RZ, -R8 ;  /* 0x000000ffff08c224 */ /* 0x000fe200078e0a08 */
[----:B------:R-:W-:Y:S02]  /*05a0*/  MOV R9, R3 ;  /* 0x0000000300097202 */ /* 0x000fe40000000f00 */
[----:B------:R-:W-:-:S02]  /*05b0*/  @!P1 IADD3 R10, PT, PT, -R10, RZ, RZ ;  /* 0x000000ff0a0a9210 */ /* 0x000fc40007ffe1ff */
[----:B------:R-:W-:Y:S02]  /*05c0*/  @!P3 IADD3 R9, PT, PT, -R9, RZ, RZ ;  /* 0x000000ff0909b210 */ /* 0x000fe40007ffe1ff */
[----:B------:R-:W-:Y:S02]  /*05d0*/  @!P5 LOP3.LUT R10, RZ, R0, RZ, 0x33, !PT ;  /* 0x00000000ff0ad212 */ /* 0x000fe400078e33ff */
[----:B------:R-:W-:Y:S02]  /*05e0*/  @!P6 LOP3.LUT R9, RZ, R7, RZ, 0x33, !PT ;  /* 0x00000007ff09e212 */ /* 0x000fe400078e33ff */
[----:B------:R-:W-:Y:S01]  /*05f0*/  @!P2 LOP3.LUT R8, RZ, R6, RZ, 0x33, !PT ;  /* 0x00000006ff08a212 */ /* 0x000fe200078e33ff */
[----:B------:R-:W-:Y:S06]  /*0600*/  @P0 EXIT ;  /* 0x000000000000094d */ /* 0x000fec0003800000 */
[----:B------:R-:W-:Y:S01]  /*0610*/  VIMNMX3 R0, R10, R9, R8, PT ;  /* 0x000000090a00720f */ /* 0x000fe20003800108 */
[----:B------:R-:W0:Y:S01]  /*0620*/  LDCU.64 UR8, c[0x0][0x358] ;  /* 0x00006b00ff0877ac */ /* 0x000e220008000a00 */
[----:B------:R-:W-:Y:S02]  /*0630*/  MOV R7, RZ ;  /* 0x000000ff00077202 */ /* 0x000fe40000000f00 */
[----:B------:R-:W-:-:S13]  /*0640*/  ISETP.GE.AND P0, PT, R0, 0x1, PT ;  /* 0x000000010000780c */ /* 0x000fda0003f06270 */
[----:B------:R-:W-:Y:S05]  /*0650*/  @!P0 BRA `(.L_x_1) ;  /* 0x0000000400f08947 */ /* 0x000fea0003800000 */
[----:B------:R-:W1:Y:S01]  /*0660*/  LDCU.64 UR6, c[0x0][0x388] ;  /* 0x00007100ff0677ac */ /* 0x000e620008000a00 */
[C---:B------:R-:W-:Y:S01]  /*0670*/  LOP3.LUT R6, R8.reuse, 0x7ffffff0, RZ, 0xc0, !PT ;  /* 0x7ffffff008067812 */ /* 0x040fe200078ec0ff */
[----:B------:R-:W-:Y:S01]  /*0680*/  HFMA2 R7, -RZ, RZ, 0, 0 ;  /* 0x00000000ff077431 */ /* 0x000fe200000001ff */
[C---:B------:R-:W-:Y:S01]  /*0690*/  LOP3.LUT R17, R8.reuse, 0xf, RZ, 0xc0, !PT ;  /* 0x0000000f08117812 */ /* 0x040fe200078ec0ff */
[----:B------:R-:W-:Y:S01]  /*06a0*/  UMOV UR4, URZ ;  /* 0x000000ff00047c82 */ /* 0x000fe20008000000 */
[C---:B------:R-:W-:Y:S01]  /*06b0*/  LOP3.LUT R16, R8.reuse, 0x7, RZ, 0xc0, !PT ;  /* 0x0000000708107812 */ /* 0x040fe200078ec0ff */
[----:B------:R-:W-:Y:S01]  /*06c0*/  IMAD.MOV R5, RZ, RZ, -R6 ;  /* 0x000000ffff057224 */ /* 0x000fe200078e0a06 */
[----:B------:R-:W-:Y:S01]  /*06d0*/  LOP3.LUT R14, R8, 0x3, RZ, 0xc0, !PT ;  /* 0x00000003080e7812 */ /* 0x000fe200078ec0ff */
[----:B-1----:R-:W-:-:S04]  /*06e0*/  UIADD3 UR6, UP0, UPT, UR6, 0x20, URZ ;  /* 0x0000002006067890 */ /* 0x002fc8000ff1e0ff */
[----:B------:R-:W-:-:S12]  /*06f0*/  UIADD3.X UR7, UPT, UPT, URZ, UR7, URZ, UP0, !UPT ;  /* 0x00000007ff077290 */ /* 0x000fd800087fe4ff */
.L_x_8:
[----:B------:R-:W1:Y:S01]  /*0700*/  LDCU UR5, c[0x0][0x3a0] ;  /* 0x00007400ff0577ac */ /* 0x000e620008000800 */
[----:B------:R-:W-:Y:S01]  /*0710*/  IADD3 R3, PT, PT, R13, UR4, RZ ;  /* 0x000000040d037c10 */ /* 0x000fe2000fffe0ff */
[----:B------:R-:W-:-:S06]  /*0720*/  UIADD3 UR4, UPT, UPT, UR4, 0x1, URZ ;  /* 0x0000000104047890 */ /* 0x000fcc000fffe0ff */
[----:B------:R-:W-:Y:S01]  /*0730*/  ISETP.NE.AND P0, PT, R10, UR4, PT ;  /* 0x000000040a007c0c */ /* 0x000fe2000bf05270 */
[----:B-1----:R-:W-:Y:S01]  /*0740*/  IMAD R4, R3, UR5, R12 ;  /* 0x0000000503047c24 */ /* 0x002fe2000f8e020c */
[----:B------:R-:W-:-:S11]  /*0750*/  UMOV UR5, URZ ;  /* 0x000000ff00057c82 */ /* 0x000fd60008000000 */
.L_x_7:
[----:B------:R-:W1:Y:S01]  /*0760*/  LDCU UR10, c[0x0][0x39c] ;  /* 0x00007380ff0a77ac */ /* 0x000e620008000800 */
[----:B------:R-:W-:Y:S01]  /*0770*/  ISETP.GE.U32.AND P2, PT, R8, 0x10, PT ;  /* 0x000000100800780c */ /* 0x000fe20003f46070 */
[----:B------:R-:W-:Y:S01]  /*0780*/  IMAD.MOV.U32 R15, RZ, RZ, RZ ;  /* 0x000000ffff0f7224 */ /* 0x000fe200078e00ff */
[----:B------:R-:W-:Y:S01]  /*0790*/  IADD3 R0, PT, PT, R4, UR5, RZ ;  /* 0x0000000504007c10 */ /* 0x000fe2000fffe0ff */
[----:B------:R-:W-:-:S06]  /*07a0*/  UIADD3 UR5, UPT, UPT, UR5, 0x1, URZ ;  /* 0x0000000105057890 */ /* 0x000fcc000fffe0ff */
[----:B------:R-:W-:Y:S01]  /*07b0*/  ISETP.NE.AND P1, PT, R9, UR5, PT ;  /* 0x0000000509007c0c */ /* 0x000fe2000bf25270 */
[----:B-1----:R-:W-:-:S03]  /*07c0*/  IMAD R0, R0, UR10, R11 ;  /* 0x0000000a00007c24 */ /* 0x002fc6000f8e020b */
[----:B------:R-:W-:Y:S09]  /*07d0*/  @!P2 BRA `(.L_x_2) ;  /* 0x0000000000a8a947 */ /* 0x000ff20003800000 */
[----:B------:R-:W-:Y:S02]  /*07e0*/  MOV R15, R0 ;  /* 0x00000000000f7202 */ /* 0x000fe40000000f00 */
[----:B------:R-:W-:-:S07]  /*07f0*/  MOV R18, R5 ;  /* 0x0000000500127202 */ /* 0x000fce0000000f00 */
.L_x_3:
[----:B------:R-:W-:Y:S01]  /*0800*/  MOV R3, UR7 ;  /* 0x0000000700037c02 */ /* 0x000fe20008000f00 */
[----:B------:R-:W-:-:S04]  /*0810*/  IMAD.U32 R2, RZ, RZ, UR6 ;  /* 0x00000006ff027e24 */ /* 0x000fc8000f8e00ff */
[----:B------:R-:W-:-:S05]  /*0820*/  IMAD.WIDE R2, R15, 0x4, R2 ;  /* 0x000000040f027825 */ /* 0x000fca00078e0202 */
[----:B0-----:R-:W2:Y:S04]  /*0830*/  LDG.E R26, desc[UR8][R2.64+-0x20] ;  /* 0xffffe008021a7981 */ /* 0x001ea8000c1e1900 */
[----:B------:R-:W3:Y:S04]  /*0840*/  LDG.E R27, desc[UR8][R2.64+-0x1c] ;  /* 0xffffe408021b7981 */ /* 0x000ee8000c1e1900 */
[----:B------:R-:W4:Y:S04]  /*0850*/  LDG.E R22, desc[UR8][R2.64+-0x18] ;  /* 0xffffe80802167981 */ /* 0x000f28000c1e1900 */
[----:B------:R-:W5:Y:S04]  /*0860*/  LDG.E R25, desc[UR8][R2.64+-0x14] ;  /* 0xffffec0802197981 */ /* 0x000f68000c1e1900 */
[----:B------:R-:W5:Y:S04]  /*0870*/  LDG.E R24, desc[UR8][R2.64+-0x10] ;  /* 0xfffff00802187981 */ /* 0x000f68000c1e1900 */
[----:B------:R-:W5:Y:S04]  /*0880*/  LDG.E R23, desc[UR8][R2.64+-0xc] ;  /* 0xfffff40802177981 */ /* 0x000f68000c1e1900 */
[----:B------:R-:W5:Y:S04]  /*0890*/  LDG.E R20, desc[UR8][R2.64+-0x8] ;  /* 0xfffff80802147981 */ /* 0x000f68000c1e1900 */
[----:B------:R-:W5:Y:S04]  /*08a0*/  LDG.E R19, desc[UR8][R2.64+-0x4] ;  /* 0xfffffc0802137981 */ /* 0x000f68000c1e1900 */
[----:B------:R-:W5:Y:S01]  /*08b0*/  LDG.E R21, desc[UR8][R2.64] ;  /* 0x0000000802157981 */ /* 0x000f62000c1e1900 */
[----:B--2---:R-:W-:-:S03]  /*08c0*/  FADD R26, R26, R7 ;  /* 0x000000071a1a7221 */ /* 0x004fc60000000000 */
[----:B------:R-:W2:Y:S01]  /*08d0*/  LDG.E R7, desc[UR8][R2.64+0x4] ;  /* 0x0000040802077981 */ /* 0x000ea2000c1e1900 */
[----:B---3--:R-:W-:-:S04]  /*08e0*/  FADD R27, R26, R27 ;  /* 0x0000001b1a1b7221 */ /* 0x008fc80000000000 */
[----:B----4-:R-:W-:Y:S02]  /*08f0*/  FADD R26, R27, R22 ;  /* 0x000000161b1a7221 */ /* 0x010fe40000000000 */
[----:B------:R-:W3:Y:S02]  /*0900*/  LDG.E R22, desc[UR8][R2.64+0x8] ;  /* 0x0000080802167981 */ /* 0x000ee4000c1e1900 */
[----:B-----5:R-:W-:Y:S02]  /*0910*/  FADD R27, R26, R25 ;  /* 0x000000191a1b7221 */ /* 0x020fe40000000000 */
[----:B------:R-:W4:Y:S02]  /*0920*/  LDG.E R25, desc[UR8][R2.64+0xc] ;  /* 0x00000c0802197981 */ /* 0x000f24000c1e1900 */
[----:B------:R-:W-:Y:S02]  /*0930*/  FADD R26, R27, R24 ;  /* 0x000000181b1a7221 */ /* 0x000fe40000000000 */
[----:B------:R-:W5:Y:S02]  /*0940*/  LDG.E R24, desc[UR8][R2.64+0x10] ;  /* 0x0000100802187981 */ /* 0x000f64000c1e1900 */
[----:B------:R-:W-:-:S02]  /*0950*/  FADD R27, R26, R23 ;  /* 0x000000171a1b7221 */ /* 0x000fc40000000000 */
[----:B------:R-:W5:Y:S02]  /*0960*/  LDG.E R23, desc[UR8][R2.64+0x14] ;  /* 0x0000140802177981 */ /* 0x000f64000c1e1900 */
[----:B------:R-:W-:Y:S02]  /*0970*/  FADD R28, R27, R20 ;  /* 0x000000141b1c7221 */ /* 0x000fe40000000000 */
[----:B------:R-:W5:Y:S04]  /*0980*/  LDG.E R20, desc[UR8][R2.64+0x18] ;  /* 0x0000180802147981 */ /* 0x000f68000c1e1900 */
[----:B------:R-:W5:Y:S01]  /*0990*/  LDG.E R26, desc[UR8][R2.64+0x1c] ;  /* 0x00001c08021a7981 */ /* 0x000f62000c1e1900 */
[----:B------:R-:W-:-:S04]  /*09a0*/  FADD R28, R28, R19 ;  /* 0x000000131c1c7221 */ /* 0x000fc80000000000 */
[----:B------:R-:W-:Y:S01]  /*09b0*/  FADD R28, R28, R21 ;  /* 0x000000151c1c7221 */ /* 0x000fe20000000000 */
[----:B------:R-:W-:-:S04]  /*09c0*/  IADD3 R18, PT, PT, R18, 0x10, RZ ;  /* 0x0000001012127810 */ /* 0x000fc80007ffe0ff */
[----:B------:R-:W-:Y:S01]  /*09d0*/  ISETP.NE.AND P2, PT, R18, RZ, PT ;  /* 0x000000ff1200720c */ /* 0x000fe20003f45270 */
[----:B------:R-:W-:Y:S02]  /*09e0*/  VIADD R15, R15, 0x10 ;  /* 0x000000100f0f7836 */ /* 0x000fe40000000000 */
[----:B--2---:R-:W-:-:S04]  /*09f0*/  FADD R7, R28, R7 ;  /* 0x000000071c077221 */ /* 0x004fc80000000000 */
[----:B---3--:R-:W-:-:S04]  /*0a00*/  FADD R22, R7, R22 ;  /* 0x0000001607167221 */ /* 0x008fc80000000000 */
[----:B----4-:R-:W-:-:S04]  /*0a10*/  FADD R25, R22, R25 ;  /* 0x0000001916197221 */ /* 0x010fc80000000000 */
[----:B-----5:R-:W-:-:S04]  /*0a20*/  FADD R24, R25, R24 ;  /* 0x0000001819187221 */ /* 0x020fc80000000000 */
[----:B------:R-:W-:-:S04]  /*0a30*/  FADD R23, R24, R23 ;  /* 0x0000001718177221 */ /* 0x000fc80000000000 */
[----:B------:R-:W-:-:S04]  /*0a40*/  FADD R23, R23, R20 ;  /* 0x0000001417177221 */ /* 0x000fc80000000000 */
[----:B------:R-:W-:Y:S01]  /*0a50*/  FADD R7, R23, R26 ;  /* 0x0000001a17077221 */ /* 0x000fe20000000000 */
[----:B------:R-:W-:Y:S06]  /*0a60*/  @P2 BRA `(.L_x_3) ;  /* 0xfffffffc00642947 */ /* 0x000fec000383ffff */
[----:B------:R-:W-:-:S07]  /*0a70*/  MOV R15, R6 ;  /* 0x00000006000f7202 */ /* 0x000fce0000000f00 */
.L_x_2:
[----:B------:R-:W-:-:S13]  /*0a80*/  ISETP.NE.AND P2, PT, R17, RZ, PT ;  /* 0x000000ff1100720c */ /* 0x000fda0003f45270 */
[----:B------:R-:W-:Y:S05]  /*0a90*/  @!P2 BRA `(.L_x_4) ;  /* 0x0000000000d8a947 */ /* 0x000fea0003800000 */
[----:B------:R-:W-:Y:S02]  /*0aa0*/  IADD3 R2, PT, PT, R17, -0x1, RZ ;  /* 0xffffffff11027810 */ /* 0x000fe40007ffe0ff */
[----:B------:R-:W-:Y:S02]  /*0ab0*/  ISETP.NE.AND P3, PT, R16, RZ, PT ;  /* 0x000000ff1000720c */ /* 0x000fe40003f65270 */
[----:B------:R-:W-:-:S13]  /*0ac0*/  ISETP.GE.U32.AND P2, PT, R2, 0x7, PT ;  /* 0x000000070200780c */ /* 0x000fda0003f46070 */
[----:B------:R-:W-:Y:S05]  /*0ad0*/  @!P2 BRA `(.L_x_5) ;  /* 0x000000000050a947 */ /* 0x000fea0003800000 */
[----:B------:R-:W1:Y:S01]  /*0ae0*/  LDC.64 R2, c[0x0][0x388] ;  /* 0x0000e200ff027b82 */ /* 0x000e620000000a00 */
[----:B------:R-:W-:-:S04]  /*0af0*/  IMAD.IADD R19, R0, 0x1, R15 ;  /* 0x0000000100137824 */ /* 0x000fc800078e020f */
[----:B-1----:R-:W-:-:S05]  /*0b00*/  IMAD.WIDE R2, R19, 0x4, R2 ;  /* 0x0000000413027825 */ /* 0x002fca00078e0202 */
[----:B0-----:R-:W2:Y:S04]  /*0b10*/  LDG.E R22, desc[UR8][R2.64] ;  /* 0x0000000802167981 */ /* 0x001ea8000c1e1900 */
[----:B------:R-:W3:Y:S04]  /*0b20*/  LDG.E R21, desc[UR8][R2.64+0x4] ;  /* 0x0000040802157981 */ /* 0x000ee8000c1e1900 */
[----:B------:R-:W4:Y:S04]  /*0b30*/  LDG.E R24, desc[UR8][R2.64+0x8] ;  /* 0x0000080802187981 */ /* 0x000f28000c1e1900 */
[----:B------:R-:W5:Y:S04]  /*0b40*/  LDG.E R26, desc[UR8][R2.64+0xc] ;  /* 0x00000c08021a7981 */ /* 0x000f68000c1e1900 */
[----:B------:R-:W5:Y:S04]  /*0b50*/  LDG.E R28, desc[UR8][R2.64+0x10] ;  /* 0x00001008021c7981 */ /* 0x000f68000c1e1900 */
[----:B------:R-:W5:Y:S04]  /*0b60*/  LDG.E R19, desc[UR8][R2.64+0x14] ;  /* 0x0000140802137981 */ /* 0x000f68000c1e1900 */
[----:B------:R-:W5:Y:S04]  /*0b70*/  LDG.E R18, desc[UR8][R2.64+0x18] ;  /* 0x0000180802127981 */ /* 0x000f68000c1e1900 */
[----:B------:R-:W5:Y:S01]  /*0b80*/  LDG.E R20, desc[UR8][R2.64+0x1c] ;  /* 0x00001c0802147981 */ /* 0x000f62000c1e1900 */
[----:B------:R-:W-:Y:S01]  /*0b90*/  IADD3 R15, PT, PT, R15, 0x8, RZ ;  /* 0x000000080f0f7810 */ /* 0x000fe20007ffe0ff */
[----:B--2---:R-:W-:-:S04]  /*0ba0*/  FADD R22, R7, R22 ;  /* 0x0000001607167221 */ /* 0x004fc80000000000 */
[----:B---3--:R-:W-:-:S04]  /*0bb0*/  FADD R21, R22, R21 ;  /* 0x0000001516157221 */ /* 0x008fc80000000000 */
[----:B----4-:R-:W-:-:S04]  /*0bc0*/  FADD R21, R21, R24 ;  /* 0x0000001815157221 */ /* 0x010fc80000000000 */
[----:B-----5:R-:W-:-:S04]  /*0bd0*/  FADD R21, R21, R26 ;  /* 0x0000001a15157221 */ /* 0x020fc80000000000 */
[----:B------:R-:W-:-:S04]  /*0be0*/  FADD R28, R21, R28 ;  /* 0x0000001c151c7221 */ /* 0x000fc80000000000 */
[----:B------:R-:W-:-:S04]  /*0bf0*/  FADD R19, R28, R19 ;  /* 0x000000131c137221 */ /* 0x000fc80000000000 */
[----:B------:R-:W-:-:S04]  /*0c00*/  FADD R19, R19, R18 ;  /* 0x0000001213137221 */ /* 0x000fc80000000000 */
[----:B------:R-:W-:-:S07]  /*0c10*/  FADD R7, R19, R20 ;  /* 0x0000001413077221 */ /* 0x000fce0000000000 */
.L_x_5:
        /* <DEDUP_REMOVED lines=11> */
[----:B------:R-:W5:Y:S01]  /*0cd0*/  LDG.E R23, desc[UR8][R2.64+0xc] ;  /* 0x00000c0802177981 */ /* 0x000f62000c1e1900 */
[----:B------:R-:W-:Y:S01]  /*0ce0*/  IADD3 R15, PT, PT, R15, 0x4, RZ ;  /* 0x000000040f0f7810 */ /* 0x000fe20007ffe0ff */
[----:B--2---:R-:W-:-:S04]  /*0cf0*/  FADD R18, R7, R18 ;  /* 0x0000001207127221 */ /* 0x004fc80000000000 */
[----:B---3--:R-:W-:-:S04]  /*0d00*/  FADD R18, R18, R19 ;  /* 0x0000001312127221 */ /* 0x008fc80000000000 */
[----:B----4-:R-:W-:-:S04]  /*0d10*/  FADD R18, R18, R21 ;  /* 0x0000001512127221 */ /* 0x010fc80000000000 */
[----:B-----5:R-:W-:-:S07]  /*0d20*/  FADD R7, R18, R23 ;  /* 0x0000001712077221 */ /* 0x020fce0000000000 */
.L_x_6:
[----:B------:R-:W-:Y:S05]  /*0d30*/  @!P3 BRA `(.L_x_4) ;  /* 0x000000000030b947 */ /* 0x000fea0003800000 */
[----:B------:R-:W1:Y:S01]  /*0d40*/  LDC.64 R2, c[0x0][0x388] ;  /* 0x0000e200ff027b82 */ /* 0x000e620000000a00 */
[----:B------:R-:W-:-:S05]  /*0d50*/  IADD3 R15, PT, PT, R0, R15, RZ ;  /* 0x0000000f000f7210 */ /* 0x000fca0007ffe0ff */
[----:B-1----:R-:W-:-:S05]  /*0d60*/  IMAD.WIDE R2, R15, 0x4, R2 ;  /* 0x000000040f027825 */ /* 0x002fca00078e0202 */
[----:B0-----:R-:W2:Y:S01]  /*0d70*/  LDG.E R0, desc[UR8][R2.64] ;  /* 0x0000000802007981 */ /* 0x001ea2000c1e1900 */
[----:B------:R-:W-:Y:S01]  /*0d80*/  ISETP.NE.AND P2, PT, R14, 0x1, PT ;  /* 0x000000010e00780c */ /* 0x000fe20003f45270 */
[----:B--2---:R-:W-:-:S12]  /*0d90*/  FADD R7, R7, R0 ;  /* 0x0000000007077221 */ /* 0x004fd80000000000 */
[----:B------:R-:W-:Y:S05]  /*0da0*/  @!P2 BRA `(.L_x_4) ;  /* 0x000000000014a947 */ /* 0x000fea0003800000 */
[----:B------:R-:W-:Y:S01]  /*0db0*/  ISETP.NE.AND P2, PT, R14, 0x2, PT ;  /* 0x000000020e00780c */ /* 0x000fe20003f45270 */
[----:B------:R-:W2:-:S12]  /*0dc0*/  LDG.E R0, desc[UR8][R2.64+0x4] ;  /* 0x0000040802007981 */ /* 0x000e98000c1e1900 */
[----:B------:R-:W3:Y:S01]  /*0dd0*/  @P2 LDG.E R18, desc[UR8][R2.64+0x8] ;  /* 0x0000080802122981 */ /* 0x000ee2000c1e1900 */
[----:B--2---:R-:W-:-:S04]  /*0de0*/  FADD R7, R7, R0 ;  /* 0x0000000007077221 */ /* 0x004fc80000000000 */
[----:B---3--:R-:W-:-:S07]  /*0df0*/  @P2 FADD R7, R7, R18 ;  /* 0x0000001207072221 */ /* 0x008fce0000000000 */
.L_x_4:
[----:B------:R-:W-:Y:S05]  /*0e00*/  @P1 BRA `(.L_x_7) ;  /* 0xfffffff800541947 */ /* 0x000fea000383ffff */
[----:B------:R-:W-:Y:S05]  /*0e10*/  @P0 BRA `(.L_x_8) ;  /* 0xfffffff800380947 */ /* 0x000fea000383ffff */
.L_x_1:
[----:B------:R-:W1:Y:S01]  /*0e20*/  LDCU.64 UR4, c[0x0][0x390] ;  /* 0x00007200ff0477ac */ /* 0x000e620008000a00 */
[----:B------:R-:W2:Y:S01]  /*0e30*/  LDC.64 R2, c[0x0][0x380] ;  /* 0x0000e000ff027b82 */ /* 0x000ea20000000a00 */
[----:B-1----:R-:W-:-:S04]  /*0e40*/  IMAD R12, R13, UR5, R12 ;  /* 0x000000050d0c7c24 */ /* 0x002fc8000f8e020c */
[----:B------:R-:W-:-:S04]  /*0e50*/  IMAD R11, R12, UR4, R11 ;  /* 0x000000040c0b7c24 */ /* 0x000fc8000f8e020b */
[----:B--2---:R-:W-:-:S05]  /*0e60*/  IMAD.WIDE R2, R11, 0x4, R2 ;  /* 0x000000040b027825 */ /* 0x004fca00078e0202 */
[----:B0-----:R-:W-:Y:S01]  /*0e70*/  STG.E desc[UR8][R2.64], R7 ;  /* 0x0000000702007986 */ /* 0x001fe2000c101908 */
[----:B------:R-:W-:Y:S05]  /*0e80*/  EXIT ;  /* 0x000000000000794d */ /* 0x000fea0003800000 */
.L_x_9:
        /* <DEDUP_REMOVED lines=15> */
.L_x_34:


//--------------------- .text._Z14kernel_mat_mulPfS_S_iii --------------------------
	.section	.text._Z14kernel_mat_mulPfS_S_iii,"ax",@progbits
	.align	128
        .global         _Z14kernel_mat_mulPfS_S_iii
        .type           _Z14kernel_mat_mulPfS_S_iii,@function
        .size           _Z14kernel_mat_mulPfS_S_iii,(.L_x_35 - _Z14kernel_mat_mulPfS_S_iii)
        .other          _Z14kernel_mat_mulPfS_S_iii,@"STO_CUDA_ENTRY STV_DEFAULT"
_Z14kernel_mat_mulPfS_S_iii:
.text._Z14kernel_mat_mulPfS_S_iii:
[----:B------:R-:W-:Y:S01]  /*0000*/  LDC R1, c[0x0][0x37c] ;  /* 0x0000df00ff017b82 */ /* 0x000fe20000000800 */
[----:B------:R-:W0:Y:S07]  /*0010*/  S2R R5, SR_TID.X ;  /* 0x0000000000057919 */ /* 0x000e2e0000002100 */
[----:B------:R-:W1:Y:S01]  /*0020*/  LDC R19, c[0x0][0x364] ;  /* 0x0000d900ff137b82 */ /* 0x000e620000000800 */
[----:B------:R-:W1:Y:S07]  /*0030*/  S2R R4, SR_TID.Y ;  /* 0x0000000000047919 */ /* 0x000e6e0000002200 */
[----:B------:R-:W0:Y:S08]  /*0040*/  S2UR UR5, SR_CTAID.X ;  /* 0x00000000000579c3 */ /* 0x000e300000002500 */
[----:B------:R-:W0:Y:S08]  /*0050*/  LDC R0, c[0x0][0x360] ;  /* 0x0000d800ff007b82 */ /* 0x000e300000000800 */
[----:B------:R-:W1:Y:S08]  /*0060*/  S2UR UR4, SR_CTAID.Y ;  /* 0x00000000000479c3 */ /* 0x000e700000002600 */
[----:B------:R-:W2:Y:S01]  /*0070*/  LDC.64 R2, c[0x0][0x398] ;  /* 0x0000e600ff027b82 */ /* 0x000ea20000000a00 */
[----:B0-----:R-:W-:-:S02]  /*0080*/  IMAD R0, R0, UR5, R5 ;  /* 0x0000000500007c24 */ /* 0x001fc4000f8e0205 */
[----:B-1----:R-:W-:-:S03]  /*0090*/  IMAD R19, R19, UR4, R4 ;  /* 0x0000000413137c24 */ /* 0x002fc6000f8e0204 */
[----:B--2---:R-:W-:-:S04]  /*00a0*/  ISETP.GE.AND P0, PT, R0, R3, PT ;  /* 0x000000030000720c */ /* 0x004fc80003f06270 */
[----:B------:R-:W-:-:S13]  /*00b0*/  ISETP.GE.OR P0, PT, R19, R2, P0 ;  /* 0x000000021300720c */ /* 0x000fda0000706670 */
[----:B------:R-:W-:Y:S05]  /*00c0*/  @P0 EXIT ;  /* 0x000000000000094d */ /* 0x000fea0003800000 */
[----:B------:R-:W0:Y:S01]  /*00d0*/  LDC R2, c[0x0][0x3a0] ;  /* 0x0000e800ff027b82 */ /* 0x000e220000000800 */
[----:B------:R-:W1:Y:S01]  /*00e0*/  LDCU.64 UR4, c[0x0][0x358] ;  /* 0x00006b00ff0477ac */ /* 0x000e620008000a00 */
[----:B------:R-:W-:Y:S01]  /*00f0*/  HFMA2 R24, -RZ, RZ, 0, 0 ;  /* 0x00000000ff187431 */ /* 0x000fe200000001ff */
[----:B0-----:R-:W-:-:S13]  /*0100*/  ISETP.GE.AND P0, PT, R2, 0x1, PT ;  /* 0x000000010200780c */ /* 0x001fda0003f06270 */
[----:B-1----:R-:W-:Y:S05]  /*0110*/  @!P0 BRA `(.L_x_10) ;  /* 0x0000000400e08947 */ /* 0x002fea0003800000 */
[C---:B------:R-:W-:Y:S01]  /*0120*/  ISETP.GE.U32.AND P1, PT, R2.reuse, 0x8, PT ;  /* 0x000000080200780c */ /* 0x040fe20003f26070 */
[----:B------:R-:W-:Y:S01]  /*0130*/  IMAD R20, R19, R2, RZ ;  /* 0x0000000213147224 */ /* 0x000fe200078e02ff */
[----:B------:R-:W-:Y:S02]  /*0140*/  LOP3.LUT R27, R2, 0x7, RZ, 0xc0, !PT ;  /* 0x00000007021b7812 */ /* 0x000fe400078ec0ff */
[----:B------:R-:W-:Y:S02]  /*0150*/  MOV R24, RZ ;  /* 0x000000ff00187202 */ /* 0x000fe40000000f00 */
[----:B------:R-:W-:Y:S02]  /*0160*/  ISETP.NE.AND P0, PT, R27, RZ, PT ;  /* 0x000000ff1b00720c */ /* 0x000fe40003f05270 */
[----:B------:R-:W-:-:S05]  /*0170*/  MOV R21, RZ ;  /* 0x000000ff00157202 */ /* 0x000fca0000000f00 */
[----:B------:R-:W-:Y:S06]  /*0180*/  @!P1 BRA `(.L_x_11) ;  /* 0x0000000000c49947 */ /* 0x000fec0003800000 */
[----:B------:R-:W0:Y:S01]  /*0190*/  LDC.64 R4, c[0x0][0x388] ;  /* 0x0000e200ff047b82 */ /* 0x000e220000000a00 */
[----:B------:R-:W-:Y:S02]  /*01a0*/  LOP3.LUT R21, R2, 0x7ffffff8, RZ, 0xc0, !PT ;  /* 0x7ffffff802157812 */ /* 0x000fe400078ec0ff */
[----:B------:R-:W-:Y:S02]  /*01b0*/  MOV R24, RZ ;  /* 0x000000ff00187202 */ /* 0x000fe40000000f00 */
[----:B------:R-:W-:Y:S02]  /*01c0*/  MOV R18, R0 ;  /* 0x0000000000127202 */ /* 0x000fe40000000f00 */
[----:B------:R-:W-:Y:S01]  /*01d0*/  IADD3 R22, PT, PT, -R21, RZ, RZ ;  /* 0x000000ff15167210 */ /* 0x000fe20007ffe1ff */
[----:B0-----:R-:W-:-:S03]  /*01e0*/  IMAD.WIDE.U32 R4, R20, 0x4, R4 ;  /* 0x0000000414047825 */ /* 0x001fc600078e0004 */
[----:B------:R-:W-:-:S04]  /*01f0*/  IADD3 R6, P1, PT, R4, 0x10, RZ ;  /* 0x0000001004067810 */ /* 0x000fc80007f3e0ff */
[----:B------:R-:W-:-:S09]  /*0200*/  IADD3.X R7, PT, PT, RZ, R5, RZ, P1, !PT ;  /* 0x00000005ff077210 */ /* 0x000fd20000ffe4ff */
.L_x_12:
[----:B------:R-:W0:Y:S01]  /*0210*/  LDC.64 R16, c[0x0][0x390] ;  /* 0x0000e400ff107b82 */ /* 0x000e220000000a00 */
[----:B------:R-:W-:Y:S02]  /*0220*/  MOV R4, R6 ;  /* 0x0000000600047202 */ /* 0x000fe40000000f00 */
[----:B------:R-:W-:-:S05]  /*0230*/  MOV R5, R7 ;  /* 0x0000000700057202 */ /* 0x000fca0000000f00 */
[----:B------:R-:W2:Y:S04]  /*0240*/  LDG.E R25, desc[UR4][R4.64+-0x10] ;  /* 0xfffff00404197981 */ /* 0x000ea8000c1e1900 */
[----:B------:R-:W3:Y:S04]  /*0250*/  LDG.E R23, desc[UR4][R4.64+-0xc] ;  /* 0xfffff40404177981 */ /* 0x000ee8000c1e1900 */
[----:B------:R-:W4:Y:S04]  /*0260*/  LDG.E R29, desc[UR4][R4.64+-0x8] ;  /* 0xfffff804041d7981 */ /* 0x000f28000c1e1900 */
[----:B------:R-:W5:Y:S01]  /*0270*/  LDG.E R28, desc[UR4][R4.64+-0x4] ;  /* 0xfffffc04041c7981 */ /* 0x000f62000c1e1900 */
[----:B0-----:R-:W-:-:S05]  /*0280*/  IMAD.WIDE R16, R18, 0x4, R16 ;  /* 0x0000000412107825 */ /* 0x001fca00078e0210 */
[----:B------:R0:W2:Y:S01]  /*0290*/  LDG.E R26, desc[UR4][R16.64] ;  /* 0x00000004101a7981 */ /* 0x0000a2000c1e1900 */
[----:B------:R-:W-:-:S04]  /*02a0*/  IMAD.WIDE R14, R3, 0x4, R16 ;  /* 0x00000004030e7825 */ /* 0x000fc800078e0210 */
[C---:B------:R-:W-:Y:S02]  /*02b0*/  IMAD.WIDE R6, R3.reuse, 0x4, R14 ;  /* 0x0000000403067825 */ /* 0x040fe400078e020e */
[----:B------:R-:W3:Y:S02]  /*02c0*/  LDG.E R14, desc[UR4][R14.64] ;  /* 0x000000040e0e7981 */ /* 0x000ee4000c1e1900 */
[C---:B------:R-:W-:Y:S02]  /*02d0*/  IMAD.WIDE R10, R3.reuse, 0x4, R6 ;  /* 0x00000004030a7825 */ /* 0x040fe400078e0206 */
[----:B------:R-:W4:Y:S02]  /*02e0*/  LDG.E R6, desc[UR4][R6.64] ;  /* 0x0000000406067981 */ /* 0x000f24000c1e1900 */
[C---:B------:R-:W-:Y:S02]  /*02f0*/  IMAD.WIDE R8, R3.reuse, 0x4, R10 ;  /* 0x0000000403087825 */ /* 0x040fe400078e020a */
[----:B------:R-:W5:Y:S02]  /*0300*/  LDG.E R10, desc[UR4][R10.64] ;  /* 0x000000040a0a7981 */ /* 0x000f64000c1e1900 */
[----:B------:R-:W-:-:S02]  /*0310*/  IMAD.WIDE R12, R3, 0x4, R8 ;  /* 0x00000004030c7825 */ /* 0x000fc400078e0208 */
[----:B------:R-:W5:Y:S04]  /*0320*/  LDG.E R7, desc[UR4][R4.64] ;  /* 0x0000000404077981 */ /* 0x000f68000c1e1900 */
[----:B------:R-:W5:Y:S01]  /*0330*/  LDG.E R8, desc[UR4][R8.64] ;  /* 0x0000000408087981 */ /* 0x000f62000c1e1900 */
[----:B0-----:R-:W-:-:S03]  /*0340*/  IMAD.WIDE R16, R3, 0x4, R12 ;  /* 0x0000000403107825 */ /* 0x001fc600078e020c */
[----:B------:R-:W5:Y:S04]  /*0350*/  LDG.E R12, desc[UR4][R12.64] ;  /* 0x000000040c0c7981 */ /* 0x000f68000c1e1900 */
[----:B------:R-:W5:Y:S04]  /*0360*/  LDG.E R15, desc[UR4][R16.64] ;  /* 0x00000004100f7981 */ /* 0x000f68000c1e1900 */
[----:B------:R-:W5:Y:S04]  /*0370*/  LDG.E R9, desc[UR4][R4.64+0x4] ;  /* 0x0000040404097981 */ /* 0x000f68000c1e1900 */
[----:B------:R-:W5:Y:S01]  /*0380*/  LDG.E R11, desc[UR4][R4.64+0xc] ;  /* 0x00000c04040b7981 */ /* 0x000f62000c1e1900 */
[----:B--2---:R-:W-:Y:S01]  /*0390*/  FFMA R26, R25, R26, R24 ;  /* 0x0000001a191a7223 */ /* 0x004fe20000000018 */
[----:B------:R-:W-:-:S02]  /*03a0*/  IMAD.WIDE R24, R3, 0x4, R16 ;  /* 0x0000000403187825 */ /* 0x000fc400078e0210 */
[----:B------:R-:W2:Y:S04]  /*03b0*/  LDG.E R16, desc[UR4][R4.64+0x8] ;  /* 0x0000080404107981 */ /* 0x000ea8000c1e1900 */
[----:B------:R-:W2:Y:S01]  /*03c0*/  LDG.E R24, desc[UR4][R24.64] ;  /* 0x0000000418187981 */ /* 0x000ea2000c1e1900 */
[----:B---3--:R-:W-:Y:S01]  /*03d0*/  FFMA R14, R23, R14, R26 ;  /* 0x0000000e170e7223 */ /* 0x008fe2000000001a */
[----:B------:R-:W-:-:S03]  /*03e0*/  IADD3 R22, PT, PT, R22, 0x8, RZ ;  /* 0x0000000816167810 */ /* 0x000fc60007ffe0ff */
[----:B----4-:R-:W-:Y:S01]  /*03f0*/  FFMA R29, R29, R6, R14 ;  /* 0x000000061d1d7223 */ /* 0x010fe2000000000e */
[----:B------:R-:W-:-:S03]  /*0400*/  ISETP.NE.AND P1, PT, R22, RZ, PT ;  /* 0x000000ff1600720c */ /* 0x000fc60003f25270 */
[----:B-----5:R-:W-:Y:S01]  /*0410*/  FFMA R10, R28, R10, R29 ;  /* 0x0000000a1c0a7223 */ /* 0x020fe2000000001d */
[----:B------:R-:W-:-:S03]  /*0420*/  IADD3 R6, P2, PT, R4, 0x20, RZ ;  /* 0x0000002004067810 */ /* 0x000fc60007f5e0ff */
[----:B------:R-:W-:Y:S01]  /*0430*/  FFMA R8, R7, R8, R10 ;  /* 0x0000000807087223 */ /* 0x000fe2000000000a */
[----:B------:R-:W-:Y:S02]  /*0440*/  IADD3.X R7, PT, PT, RZ, R5, RZ, P2, !PT ;  /* 0x00000005ff077210 */ /* 0x000fe400017fe4ff */
[----:B------:R-:W-:Y:S01]  /*0450*/  LEA R18, R3, R18, 0x3 ;  /* 0x0000001203127211 */ /* 0x000fe200078e18ff */
[----:B------:R-:W-:-:S04]  /*0460*/  FFMA R9, R9, R12, R8 ;  /* 0x0000000c09097223 */ /* 0x000fc80000000008 */
[----:B--2---:R-:W-:-:S04]  /*0470*/  FFMA R16, R16, R15, R9 ;  /* 0x0000000f10107223 */ /* 0x004fc80000000009 */
[----:B------:R-:W-:Y:S01]  /*0480*/  FFMA R24, R11, R24, R16 ;  /* 0x000000180b187223 */ /* 0x000fe20000000010 */
[----:B------:R-:W-:Y:S06]  /*0490*/  @P1 BRA `(.L_x_12) ;  /* 0xfffffffc005c1947 */ /* 0x000fec000383ffff */
.L_x_11:
[----:B------:R-:W-:Y:S05]  /*04a0*/  @!P0 BRA `(.L_x_10) ;  /* 0x0000000000fc8947 */ /* 0x000fea0003800000 */
[----:B------:R-:W-:Y:S02]  /*04b0*/  ISETP.GE.U32.AND P1, PT, R27, 0x4, PT ;  /* 0x000000041b00780c */ /* 0x000fe40003f26070 */
[----:B------:R-:W-:-:S04]  /*04c0*/  LOP3.LUT R16, R2, 0x3, RZ, 0xc0, !PT ;  /* 0x0000000302107812 */ /* 0x000fc800078ec0ff */
[----:B------:R-:W-:-:S07]  /*04d0*/  ISETP.NE.AND P0, PT, R16, RZ, PT ;  /* 0x000000ff1000720c */ /* 0x000fce0003f05270 */
[----:B------:R-:W-:Y:S06]  /*04e0*/  @!P1 BRA `(.L_x_13) ;  /* 0x00000000006c9947 */ /* 0x000fec0003800000 */
[----:B------:R-:W0:Y:S01]  /*04f0*/  LDC.64 R6, c[0x0][0x390] ;  /* 0x0000e400ff067b82 */ /* 0x000e220000000a00 */
[----:B------:R-:W1:Y:S01]  /*0500*/  LDCU.64 UR6, c[0x0][0x388] ;  /* 0x00007100ff0677ac */ /* 0x000e620008000a00 */
[----:B------:R-:W-:Y:S01]  /*0510*/  IMAD R9, R21, R3, R0 ;  /* 0x0000000315097224 */ /* 0x000fe200078e0200 */
[CC--:B------:R-:W-:Y:S02]  /*0520*/  IADD3 R5, PT, PT, R20.reuse, R21.reuse, RZ ;  /* 0x0000001514057210 */ /* 0x0c0fe40007ffe0ff */
[----:B------:R-:W-:-:S03]  /*0530*/  IADD3 R10, P1, PT, R20, R21, RZ ;  /* 0x00000015140a7210 */ /* 0x000fc60007f3e0ff */
[----:B------:R-:W2:Y:S01]  /*0540*/  LDC.64 R14, c[0x0][0x388] ;  /* 0x0000e200ff0e7b82 */ /* 0x000ea20000000a00 */
[----:B0-----:R-:W-:-:S04]  /*0550*/  IMAD.WIDE R6, R9, 0x4, R6 ;  /* 0x0000000409067825 */ /* 0x001fc800078e0206 */
[----:B------:R-:W-:Y:S02]  /*0560*/  IMAD.WIDE R8, R3, 0x4, R6 ;  /* 0x0000000403087825 */ /* 0x000fe400078e0206 */
[----:B------:R-:W3:Y:S02]  /*0570*/  LDG.E R6, desc[UR4][R6.64] ;  /* 0x0000000406067981 */ /* 0x000ee4000c1e1900 */
[----:B--2---:R-:W-:Y:S01]  /*0580*/  IMAD.WIDE.U32 R14, R5, 0x4, R14 ;  /* 0x00000004050e7825 */ /* 0x004fe200078e000e */
[----:B------:R-:W-:Y:S02]  /*0590*/  IADD3.X R5, PT, PT, RZ, RZ, RZ, P1, !PT ;  /* 0x000000ffff057210 */ /* 0x000fe40000ffe4ff */
[----:B-1----:R-:W-:-:S03]  /*05a0*/  LEA R4, P1, R10, UR6, 0x2 ;  /* 0x000000060a047c11 */ /* 0x002fc6000f8210ff */
[----:B------:R-:W3:Y:S01]  /*05b0*/  LDG.E R15, desc[UR4][R14.64] ;  /* 0x000000040e0f7981 */ /* 0x000ee2000c1e1900 */
[----:B------:R-:W-:Y:S01]  /*05c0*/  LEA.HI.X R5, R10, UR7, R5, 0x2, P1 ;  /* 0x000000070a057c11 */ /* 0x000fe200088f1405 */
[C---:B------:R-:W-:Y:S02]  /*05d0*/  IMAD.WIDE R10, R3.reuse, 0x4, R8 ;  /* 0x00000004030a7825 */ /* 0x040fe400078e0208 */
[----:B------:R-:W2:Y:S04]  /*05e0*/  LDG.E R8, desc[UR4][R8.64] ;  /* 0x0000000408087981 */ /* 0x000ea8000c1e1900 */
[----:B------:R-:W2:Y:S01]  /*05f0*/  LDG.E R17, desc[UR4][R4.64+0x4] ;  /* 0x0000040404117981 */ /* 0x000ea2000c1e1900 */
[----:B------:R-:W-:-:S03]  /*0600*/  IMAD.WIDE R12, R3, 0x4, R10 ;  /* 0x00000004030c7825 */ /* 0x000fc600078e020a */
[----:B------:R-:W4:Y:S04]  /*0610*/  LDG.E R22, desc[UR4][R10.64] ;  /* 0x000000040a167981 */ /* 0x000f28000c1e1900 */
[----:B------:R-:W4:Y:S04]  /*0620*/  LDG.E R18, desc[UR4][R4.64+0x8] ;  /* 0x0000080404127981 */ /* 0x000f28000c1e1900 */
[----:B------:R-:W5:Y:S04]  /*0630*/  LDG.E R26, desc[UR4][R4.64+0xc] ;  /* 0x00000c04041a7981 */ /* 0x000f68000c1e1900 */
[----:B------:R-:W5:Y:S01]  /*0640*/  LDG.E R12, desc[UR4][R12.64] ;  /* 0x000000040c0c7981 */ /* 0x000f62000c1e1900 */
[----:B------:R-:W-:Y:S01]  /*0650*/  IADD3 R21, PT, PT, R21, 0x4, RZ ;  /* 0x0000000415157810 */ /* 0x000fe20007ffe0ff */
[----:B---3--:R-:W-:-:S04]  /*0660*/  FFMA R24, R15, R6, R24 ;  /* 0x000000060f187223 */ /* 0x008fc80000000018 */
[----:B--2---:R-:W-:-:S04]  /*0670*/  FFMA R17, R17, R8, R24 ;  /* 0x0000000811117223 */ /* 0x004fc80000000018 */
[----:B----4-:R-:W-:-:S04]  /*0680*/  FFMA R17, R18, R22, R17 ;  /* 0x0000001612117223 */ /* 0x010fc80000000011 */
[----:B-----5:R-:W-:-:S07]  /*0690*/  FFMA R24, R26, R12, R17 ;  /* 0x0000000c1a187223 */ /* 0x020fce0000000011 */
.L_x_13:
[----:B------:R-:W-:Y:S05]  /*06a0*/  @!P0 BRA `(.L_x_10) ;  /* 0x00000000007c8947 */ /* 0x000fea0003800000 */
[----:B------:R-:W-:Y:S02]  /*06b0*/  ISETP.NE.AND P1, PT, R16, 0x1, PT ;  /* 0x000000011000780c */ /* 0x000fe40003f25270 */
[----:B------:R-:W-:-:S04]  /*06c0*/  LOP3.LUT R2, R2, 0x1, RZ, 0xc0, !PT ;  /* 0x0000000102027812 */ /* 0x000fc800078ec0ff */
[----:B------:R-:W-:-:S07]  /*06d0*/  ISETP.NE.U32.AND P0, PT, R2, 0x1, PT ;  /* 0x000000010200780c */ /* 0x000fce0003f05070 */
[----:B------:R-:W0:Y:S01]  /*06e0*/  @P1 LDC.64 R12, c[0x0][0x388] ;  /* 0x0000e200ff0c1b82 */ /* 0x000e220000000a00 */
[CC--:B------:R-:W-:Y:S02]  /*06f0*/  @P1 IADD3 R15, PT, PT, R20.reuse, R21.reuse, RZ ;  /* 0x00000015140f1210 */ /* 0x0c0fe40007ffe0ff */
[----:B------:R-:W-:-:S04]  /*0700*/  @P1 IADD3 R2, P2, PT, R20, R21, RZ ;  /* 0x0000001514021210 */ /* 0x000fc80007f5e0ff */
[----:B------:R-:W-:Y:S01]  /*0710*/  @P1 IADD3.X R14, PT, PT, RZ, RZ, RZ, P2, !PT ;  /* 0x000000ffff0e1210 */ /* 0x000fe200017fe4ff */
[----:B------:R-:W1:Y:S08]  /*0720*/  @P1 LDC.64 R10, c[0x0][0x390] ;  /* 0x0000e400ff0a1b82 */ /* 0x000e700000000a00 */
[----:B------:R-:W2:Y:S08]  /*0730*/  @P1 LDC.64 R8, c[0x0][0x388] ;  /* 0x0000e200ff081b82 */ /* 0x000eb00000000a00 */
[----:B------:R-:W3:Y:S01]  /*0740*/  @!P0 LDC.64 R6, c[0x0][0x388] ;  /* 0x0000e200ff068b82 */ /* 0x000ee20000000a00 */
[----:B0-----:R-:W-:-:S04]  /*0750*/  @P1 IMAD.WIDE.U32 R12, R15, 0x4, R12 ;  /* 0x000000040f0c1825 */ /* 0x001fc800078e000c */
[C---:B------:R-:W-:Y:S01]  /*0760*/  @P1 IMAD R15, R21.reuse, R3, R0 ;  /* 0x00000003150f1224 */ /* 0x040fe200078e0200 */
[----:B------:R-:W-:Y:S01]  /*0770*/  @P1 IADD3 R21, PT, PT, R21, 0x2, RZ ;  /* 0x0000000215151810 */ /* 0x000fe20007ffe0ff */
[----:B------:R-:W4:Y:S01]  /*0780*/  @P1 LDG.E R13, desc[UR4][R12.64] ;  /* 0x000000040c0d1981 */ /* 0x000f22000c1e1900 */
[----:B------:R-:W0:Y:S01]  /*0790*/  @!P0 LDC.64 R4, c[0x0][0x390] ;  /* 0x0000e400ff048b82 */ /* 0x000e220000000a00 */
[----:B-1----:R-:W-:Y:S01]  /*07a0*/  @P1 IMAD.WIDE R10, R15, 0x4, R10 ;  /* 0x000000040f0a1825 */ /* 0x002fe200078e020a */
[----:B------:R-:W-:Y:S02]  /*07b0*/  @!P0 IADD3 R17, PT, PT, R20, R21, RZ ;  /* 0x0000001514118210 */ /* 0x000fe40007ffe0ff */
[----:B--2---:R-:W-:Y:S01]  /*07c0*/  @P1 LEA R8, P2, R2, R8, 0x2 ;  /* 0x0000000802081211 */ /* 0x004fe200078410ff */
[----:B------:R-:W-:-:S03]  /*07d0*/  @!P0 IMAD R21, R21, R3, R0 ;  /* 0x0000000315158224 */ /* 0x000fc600078e0200 */
[----:B------:R-:W-:Y:S01]  /*07e0*/  @P1 LEA.HI.X R9, R2, R9, R14, 0x2, P2 ;  /* 0x0000000902091211 */ /* 0x000fe200010f140e */
[----:B------:R-:W-:Y:S01]  /*07f0*/  @P1 IMAD.WIDE R14, R3, 0x4, R10 ;  /* 0x00000004030e1825 */ /* 0x000fe200078e020a */
[----:B------:R-:W4:Y:S03]  /*0800*/  @P1 LDG.E R2, desc[UR4][R10.64] ;  /* 0x000000040a021981 */ /* 0x000f26000c1e1900 */
[----:B---3--:R-:W-:Y:S01]  /*0810*/  @!P0 IMAD.WIDE.U32 R6, R17, 0x4, R6 ;  /* 0x0000000411068825 */ /* 0x008fe200078e0006 */
[----:B------:R-:W2:Y:S04]  /*0820*/  @P1 LDG.E R9, desc[UR4][R8.64+0x4] ;  /* 0x0000040408091981 */ /* 0x000ea8000c1e1900 */
[----:B------:R-:W2:Y:S01]  /*0830*/  @P1 LDG.E R14, desc[UR4][R14.64] ;  /* 0x000000040e0e1981 */ /* 0x000ea2000c1e1900 */
[----:B0-----:R-:W-:-:S03]  /*0840*/  @!P0 IMAD.WIDE R4, R21, 0x4, R4 ;  /* 0x0000000415048825 */ /* 0x001fc600078e0204 */
[----:B------:R-:W3:Y:S04]  /*0850*/  @!P0 LDG.E R7, desc[UR4][R6.64] ;  /* 0x0000000406078981 */ /* 0x000ee8000c1e1900 */
[----:B------:R-:W3:Y:S01]  /*0860*/  @!P0 LDG.E R4, desc[UR4][R4.64] ;  /* 0x0000000404048981 */ /* 0x000ee2000c1e1900 */
[----:B----4-:R-:W-:-:S04]  /*0870*/  @P1 FFMA R2, R13, R2, R24 ;  /* 0x000000020d021223 */ /* 0x010fc80000000018 */
[----:B--2---:R-:W-:-:S04]  /*0880*/  @P1 FFMA R24, R9, R14, R2 ;  /* 0x0000000e09181223 */ /* 0x004fc80000000002 */
[----:B---3--:R-:W-:-:S07]  /*0890*/  @!P0 FFMA R24, R7, R4, R24 ;  /* 0x0000000407188223 */ /* 0x008fce0000000018 */
.L_x_10:
[----:B------:R-:W0:Y:S01]  /*08a0*/  LDC.64 R4, c[0x0][0x380] ;  /* 0x0000e000ff047b82 */ /* 0x000e220000000a00 */
[----:B------:R-:W-:-:S04]  /*08b0*/  IMAD R3, R19, R3, R0 ;  /* 0x0000000313037224 */ /* 0x000fc800078e0200 */
[----:B0-----:R-:W-:-:S05]  /*08c0*/  IMAD.WIDE R2, R3, 0x4, R4 ;  /* 0x0000000403027825 */ /* 0x001fca00078e0204 */
[----:B------:R-:W-:Y:S01]  /*08d0*/  STG.E desc[UR4][R2.64], R24 ;  /* 0x0000001802007986 */ /* 0x000fe2000c101904 */
[----:B------:R-:W-:Y:S05]  /*08e0*/  EXIT ;  /* 0x000000000000794d */ /* 0x000fea0003800000 */
.L_x_14:
        /* <DEDUP_REMOVED lines=9> */
.L_x_35:


//--------------------- .text._Z17kernel_vector_expPfS_i --------------------------
	.section	.text._Z17kernel_vector_expPfS_i,"ax",@progbits
	.align	128
        .global         _Z17kernel_vector_expPfS_i
        .type           _Z17kernel_vector_expPfS_i,@function
        .size           _Z17kernel_vector_expPfS_i,(.L_x_36 - _Z17kernel_vector_expPfS_i)
        .other          _Z17kernel_vector_expPfS_i,@"STO_CUDA_ENTRY STV_DEFAULT"
_Z17kernel_vector_expPfS_i:
.text._Z17kernel_vector_expPfS_i:
[----:B------:R-:W-:Y:S01]  /*0000*/  LDC R1, c[0x0][0x37c] ;  /* 0x0000df00ff017b82 */ /* 0x000fe20000000800 */
[----:B------:R-:W0:Y:S07]  /*0010*/  S2R R0, SR_TID.X ;  /* 0x0000000000007919 */ /* 0x000e2e0000002100 */
[----:B------:R-:W0:Y:S01]  /*0020*/  S2UR UR4, SR_CTAID.X ;  /* 0x00000000000479c3 */ /* 0x000e220000002500 */
[----:B------:R-:W1:Y:S07]  /*0030*/  LDCU UR5, c[0x0][0x390] ;  /* 0x00007200ff0577ac */ /* 0x000e6e0008000800 */
[----:B------:R-:W0:Y:S02]  /*0040*/  LDC R7, c[0x0][0x360] ;  /* 0x0000d800ff077b82 */ /* 0x000e240000000800 */
[----:B0-----:R-:W-:-:S05]  /*0050*/  IMAD R7, R7, UR4, R0 ;  /* 0x0000000407077c24 */ /* 0x001fca000f8e0200 */
[----:B-1----:R-:W-:-:S13]  /*0060*/  ISETP.GE.AND P0, PT, R7, UR5, PT ;  /* 0x0000000507007c0c */ /* 0x002fda000bf06270 */
[----:B------:R-:W-:Y:S05]  /*0070*/  @P0 EXIT ;  /* 0x000000000000094d */ /* 0x000fea0003800000 */
[----:B------:R-:W0:Y:S01]  /*0080*/  LDC.64 R2, c[0x0][0x388] ;  /* 0x0000e200ff027b82 */ /* 0x000e220000000a00 */
[----:B------:R-:W1:Y:S01]  /*0090*/  LDCU.64 UR4, c[0x0][0x358] ;  /* 0x00006b00ff0477ac */ /* 0x000e620008000a00 */
[----:B0-----:R-:W-:-:S06]  /*00a0*/  IMAD.WIDE R2, R7, 0x4, R2 ;  /* 0x0000000407027825 */ /* 0x001fcc00078e0202 */
[----:B-1----:R-:W2:Y:S01]  /*00b0*/  LDG.E R2, desc[UR4][R2.64] ;  /* 0x0000000402027981 */ /* 0x002ea2000c1e1900 */
[----:B------:R-:W-:Y:S01]  /*00c0*/  HFMA2 R5, -RZ, RZ, 0.96630859375, -0.0022525787353515625 ;  /* 0x3bbb989dff057431 */ /* 0x000fe200000001ff */
[----:B------:R-:W-:-:S04]  /*00d0*/  MOV R9, 0x437c0000 ;  /* 0x437c000000097802 */ /* 0x000fc80000000f00 */
[----:B--2---:R-:W-:Y:S02]  /*00e0*/  FFMA.SAT R0, R2, R5, 0.5 ;  /* 0x3f00000002007423 */ /* 0x004fe40000002005 */
[----:B------:R-:W0:Y:S02]  /*00f0*/  LDC.64 R4, c[0x0][0x380] ;  /* 0x0000e000ff047b82 */ /* 0x000e240000000a00 */
[----:B------:R-:W-:-:S04]  /*0100*/  FFMA.RM R0, R0, R9, 12582913 ;  /* 0x4b40000100007423 */ /* 0x000fc80000004009 */
[C---:B------:R-:W-:Y:S01]  /*0110*/  FADD R9, R0.reuse, -12583039 ;  /* 0xcb40007f00097421 */ /* 0x040fe20000000000 */
[----:B------:R-:W-:-:S03]  /*0120*/  SHF.L.U32 R0, R0, 0x17, RZ ;  /* 0x0000001700007819 */ /* 0x000fc600000006ff */
[----:B------:R-:W-:-:S04]  /*0130*/  FFMA R9, R2, 1.4426950216293334961, -R9 ;  /* 0x3fb8aa3b02097823 */ /* 0x000fc80000000809 */
[----:B------:R-:W-:-:S06]  /*0140*/  FFMA R9, R2, 1.925963033500011079e-08, R9 ;  /* 0x32a5706002097823 */ /* 0x000fcc0000000009 */
[----:B------:R-:W1:Y:S01]  /*0150*/  MUFU.EX2 R9, R9 ;  /* 0x0000000900097308 */ /* 0x000e620000000800 */
[----:B0-----:R-:W-:-:S04]  /*0160*/  IMAD.WIDE R2, R7, 0x4, R4 ;  /* 0x0000000407027825 */ /* 0x001fc800078e0204 */
[----:B-1----:R-:W-:-:S05]  /*0170*/  FMUL R5, R0, R9 ;  /* 0x0000000900057220 */ /* 0x002fca0000400000 */
[----:B------:R-:W-:Y:S01]  /*0180*/  STG.E desc[UR4][R2.64], R5 ;  /* 0x0000000502007986 */ /* 0x000fe2000c101904 */
[----:B------:R-:W-:Y:S05]  /*0190*/  EXIT ;  /* 0x000000000000794d */ /* 0x000fea0003800000 */
.L_x_15:
        /* <DEDUP_REMOVED lines=14> */
.L_x_36:


//--------------------- .text._Z17kernel_vector_divPfS_S_i --------------------------
	.section	.text._Z17kernel_vector_divPfS_S_i,"ax",@progbits
	.align	128
        .global         _Z17kernel_vector_divPfS_S_i
        .type           _Z17kernel_vector_divPfS_S_i,@function
        .size           _Z17kernel_vector_divPfS_S_i,(.L_x_32 - _Z17kernel_vector_divPfS_S_i)
        .other          _Z17kernel_vector_divPfS_S_i,@"STO_CUDA_ENTRY STV_DEFAULT"
_Z17kernel_vector_divPfS_S_i:
.text._Z17kernel_vector_divPfS_S_i:
        /* <DEDUP_REMOVED lines=9> */
[----:B------:R-:W1:Y:S07]  /*0090*/  LDCU.64 UR4, c[0x0][0x358] ;  /* 0x00006b00ff0477ac */ /* 0x000e6e0008000a00 */
[----:B------:R-:W2:Y:S01]  /*00a0*/  LDC.64 R4, c[0x0][0x388] ;  /* 0x0000e200ff047b82 */ /* 0x000ea20000000a00 */
[----:B0-----:R-:W-:-:S05]  /*00b0*/  IMAD.WIDE R6, R2, 0x4, R6 ;  /* 0x0000000402067825 */ /* 0x001fca00078e0206 */
[----:B-1----:R-:W3:Y:S01]  /*00c0*/  LDG.E R3, desc[UR4][R6.64] ;  /* 0x0000000406037981 */ /* 0x002ee2000c1e1900 */
[----:B--2---:R-:W-:-:S05]  /*00d0*/  IMAD.WIDE R4, R2, 0x4, R4 ;  /* 0x0000000402047825 */ /* 0x004fca00078e0204 */
[----:B------:R-:W2:Y:S01]  /*00e0*/  LDG.E R0, desc[UR4][R4.64] ;  /* 0x0000000404007981 */ /* 0x000ea2000c1e1900 */
[----:B------:R-:W-:Y:S01]  /*00f0*/  BSSY.RECONVERGENT B0, `(.L_x_16) ;  /* 0x000000c000007945 */ /* 0x000fe20003800200 */
[----:B---3--:R-:W0:Y:S08]  /*0100*/  MUFU.RCP R8, R3 ;  /* 0x0000000300087308 */ /* 0x008e300000001000 */
[----:B--2---:R-:W1:Y:S01]  /*0110*/  FCHK P0, R0, R3 ;  /* 0x0000000300007302 */ /* 0x004e620000000000 */
[----:B0-----:R-:W-:-:S04]  /*0120*/  FFMA R9, -R3, R8, 1 ;  /* 0x3f80000003097423 */ /* 0x001fc80000000108 */
[----:B------:R-:W-:-:S04]  /*0130*/  FFMA R9, R8, R9, R8 ;  /* 0x0000000908097223 */ /* 0x000fc80000000008 */
[----:B------:R-:W-:-:S04]  /*0140*/  FFMA R8, R0, R9, RZ ;  /* 0x0000000900087223 */ /* 0x000fc800000000ff */
[----:B------:R-:W-:-:S04]  /*0150*/  FFMA R10, -R3, R8, R0 ;  /* 0x00000008030a7223 */ /* 0x000fc80000000100 */
[----:B------:R-:W-:Y:S01]  /*0160*/  FFMA R9, R9, R10, R8 ;  /* 0x0000000a09097223 */ /* 0x000fe20000000008 */
[----:B-1----:R-:W-:Y:S06]  /*0170*/  @!P0 BRA `(.L_x_17) ;  /* 0x00000000000c8947 */ /* 0x002fec0003800000 */
[----:B------:R-:W-:-:S07]  /*0180*/  MOV R4, 0x1a0 ;  /* 0x000001a000047802 */ /* 0x000fce0000000f00 */
[----:B------:R-:W-:Y:S05]  /*0190*/  CALL.REL.NOINC `($__internal_0_$__cuda_sm3x_div_rn_noftz_f32_slowpath) ;  /* 0x0000000000187944 */ /* 0x000fea0003c00000 */
[----:B------:R-:W-:-:S07]  /*01a0*/  IMAD.MOV.U32 R9, RZ, RZ, R0 ;  /* 0x000000ffff097224 */ /* 0x000fce00078e0000 */
.L_x_17:
[----:B------:R-:W-:Y:S05]  /*01b0*/  BSYNC.RECONVERGENT B0 ;  /* 0x0000000000007941 */ /* 0x000fea0003800200 */
.L_x_16:
[----:B------:R-:W0:Y:S02]  /*01c0*/  LDC.64 R4, c[0x0][0x380] ;  /* 0x0000e000ff047b82 */ /* 0x000e240000000a00 */
[----:B0-----:R-:W-:-:S05]  /*01d0*/  IMAD.WIDE R2, R2, 0x4, R4 ;  /* 0x0000000402027825 */ /* 0x001fca00078e0204 */
[----:B------:R-:W-:Y:S01]  /*01e0*/  STG.E desc[UR4][R2.64], R9 ;  /* 0x0000000902007986 */ /* 0x000fe2000c101904 */
[----:B------:R-:W-:Y:S05]  /*01f0*/  EXIT ;  /* 0x000000000000794d */ /* 0x000fea0003800000 */
        .weak           $__internal_0_$__cuda_sm3x_div_rn_noftz_f32_slowpath
        .type           $__internal_0_$__cuda_sm3x_div_rn_noftz_f32_slowpath,@function
        .size           $__internal_0_$__cuda_sm3x_div_rn_noftz_f32_slowpath,(.L_x_32 - $__internal_0_$__cuda_sm3x_div_rn_noftz_f32_slowpath)
$__internal_0_$__cuda_sm3x_div_rn_noftz_f32_slowpath:
[--C-:B------:R-:W-:Y:S01]  /*0200*/  SHF.R.U32.HI R6, RZ, 0x17, R3.reuse ;  /* 0x00000017ff067819 */ /* 0x100fe20000011603 */
[----:B------:R-:W-:Y:S01]  /*0210*/  BSSY.RECONVERGENT B1, `(.L_x_18) ;  /* 0x0000064000017945 */ /* 0x000fe20003800200 */
[--C-:B------:R-:W-:Y:S01]  /*0220*/  SHF.R.U32.HI R5, RZ, 0x17, R0.reuse ;  /* 0x00000017ff057819 */ /* 0x100fe20000011600 */
[----:B------:R-:W-:Y:S01]  /*0230*/  IMAD.MOV.U32 R7, RZ, RZ, R0 ;  /* 0x000000ffff077224 */ /* 0x000fe200078e0000 */
[----:B------:R-:W-:Y:S01]  /*0240*/  LOP3.LUT R6, R6, 0xff, RZ, 0xc0, !PT ;  /* 0x000000ff06067812 */ /* 0x000fe200078ec0ff */
[----:B------:R-:W-:Y:S01]  /*0250*/  IMAD.MOV.U32 R8, RZ, RZ, R3 ;  /* 0x000000ffff087224 */ /* 0x000fe200078e0003 */
[----:B------:R-:W-:-:S03]  /*0260*/  LOP3.LUT R5, R5, 0xff, RZ, 0xc0, !PT ;  /* 0x000000ff05057812 */ /* 0x000fc600078ec0ff */
[----:B------:R-:W-:Y:S02]  /*0270*/  VIADD R11, R6, 0xffffffff ;  /* 0xffffffff060b7836 */ /* 0x000fe40000000000 */
[----:B------:R-:W-:-:S03]  /*0280*/  VIADD R10, R5, 0xffffffff ;  /* 0xffffffff050a7836 */ /* 0x000fc60000000000 */
[----:B------:R-:W-:-:S04]  /*0290*/  ISETP.GT.U32.AND P0, PT, R11, 0xfd, PT ;  /* 0x000000fd0b00780c */ /* 0x000fc80003f04070 */
[----:B------:R-:W-:-:S13]  /*02a0*/  ISETP.GT.U32.OR P0, PT, R10, 0xfd, P0 ;  /* 0x000000fd0a00780c */ /* 0x000fda0000704470 */
[----:B------:R-:W-:Y:S01]  /*02b0*/  @!P0 IMAD.MOV.U32 R9, RZ, RZ, RZ ;  /* 0x000000ffff098224 */ /* 0x000fe200078e00ff */
[----:B------:R-:W-:Y:S06]  /*02c0*/  @!P0 BRA `(.L_x_19) ;  /* 0x00000000005c8947 */ /* 0x000fec0003800000 */
[----:B------:R-:W-:Y:S02]  /*02d0*/  FSETP.GTU.FTZ.AND P0, PT, |R0|, +INF , PT ;  /* 0x7f8000000000780b */ /* 0x000fe40003f1c200 */
[----:B------:R-:W-:-:S04]  /*02e0*/  FSETP.GTU.FTZ.AND P1, PT, |R3|, +INF , PT ;  /* 0x7f8000000300780b */ /* 0x000fc80003f3c200 */
[----:B------:R-:W-:-:S13]  /*02f0*/  PLOP3.LUT P0, PT, P0, P1, PT, 0xf8, 0x8f ;  /* 0x00000000008f781c */ /* 0x000fda0000703f70 */
[----:B------:R-:W-:Y:S05]  /*0300*/  @P0 BRA `(.L_x_20) ;  /* 0x00000004004c0947 */ /* 0x000fea0003800000 */
[----:B------:R-:W-:-:S13]  /*0310*/  LOP3.LUT P0, RZ, R8, 0x7fffffff, R7, 0xc8, !PT ;  /* 0x7fffffff08ff7812 */ /* 0x000fda000780c807 */
[----:B------:R-:W-:Y:S05]  /*0320*/  @!P0 BRA `(.L_x_21) ;  /* 0x00000004003c8947 */ /* 0x000fea0003800000 */
[C---:B------:R-:W-:Y:S02]  /*0330*/  FSETP.NEU.FTZ.AND P2, PT, |R0|.reuse, +INF , PT ;  /* 0x7f8000000000780b */ /* 0x040fe40003f5d200 */
[----:B------:R-:W-:Y:S02]  /*0340*/  FSETP.NEU.FTZ.AND P1, PT, |R3|, +INF , PT ;  /* 0x7f8000000300780b */ /* 0x000fe40003f3d200 */
[----:B------:R-:W-:-:S11]  /*0350*/  FSETP.NEU.FTZ.AND P0, PT, |R0|, +INF , PT ;  /* 0x7f8000000000780b */ /* 0x000fd60003f1d200 */
[----:B------:R-:W-:Y:S05]  /*0360*/  @!P1 BRA !P2, `(.L_x_21) ;  /* 0x00000004002c9947 */ /* 0x000fea0005000000 */
[----:B------:R-:W-:-:S04]  /*0370*/  LOP3.LUT P2, RZ, R7, 0x7fffffff, RZ, 0xc0, !PT ;  /* 0x7fffffff07ff7812 */ /* 0x000fc8000784c0ff */
[----:B------:R-:W-:-:S13]  /*0380*/  PLOP3.LUT P1, PT, P1, P2, PT, 0x2f, 0xf2 ;  /* 0x0000000000f2781c */ /* 0x000fda0000f24577 */
[----:B------:R-:W-:Y:S05]  /*0390*/  @P1 BRA `(.L_x_22) ;  /* 0x0000000400181947 */ /* 0x000fea0003800000 */
[----:B------:R-:W-:-:S04]  /*03a0*/  LOP3.LUT P1, RZ, R8, 0x7fffffff, RZ, 0xc0, !PT ;  /* 0x7fffffff08ff7812 */ /* 0x000fc8000782c0ff */
[----:B------:R-:W-:-:S13]  /*03b0*/  PLOP3.LUT P0, PT, P0, P1, PT, 0x2f, 0xf2 ;  /* 0x0000000000f2781c */ /* 0x000fda0000702577 */
[----:B------:R-:W-:Y:S05]  /*03c0*/  @P0 BRA `(.L_x_23) ;  /* 0x0000000400000947 */ /* 0x000fea0003800000 */
[----:B------:R-:W-:Y:S02]  /*03d0*/  ISETP.GE.AND P0, PT, R10, RZ, PT ;  /* 0x000000ff0a00720c */ /* 0x000fe40003f06270 */
[----:B------:R-:W-:-:S11]  /*03e0*/  ISETP.GE.AND P1, PT, R11, RZ, PT ;  /* 0x000000ff0b00720c */ /* 0x000fd60003f26270 */
[----:B------:R-:W-:Y:S02]  /*03f0*/  @P0 IMAD.MOV.U32 R9, RZ, RZ, RZ ;  /* 0x000000ffff090224 */ /* 0x000fe400078e00ff */
[----:B------:R-:W-:Y:S01]  /*0400*/  @!P0 FFMA R7, R0, 1.84467440737095516160e+19, RZ ;  /* 0x5f80000000078823 */ /* 0x000fe200000000ff */
[----:B------:R-:W-:Y:S02]  /*0410*/  @!P0 IMAD.MOV.U32 R9, RZ, RZ, -0x40 ;  /* 0xffffffc0ff098424 */ /* 0x000fe400078e00ff */
[----:B------:R-:W-:Y:S02]  /*0420*/  @!P1 FFMA R8, R3, 1.84467440737095516160e+19, RZ ;  /* 0x5f80000003089823 */ /* 0x000fe400000000ff */
[----:B------:R-:W-:-:S07]  /*0430*/  @!P1 VIADD R9, R9, 0x40 ;  /* 0x0000004009099836 */ /* 0x000fce0000000000 */
.L_x_19:
[----:B------:R-:W-:Y:S01]  /*0440*/  LEA R3, R6, 0xc0800000, 0x17 ;  /* 0xc080000006037811 */ /* 0x000fe200078eb8ff */
[----:B------:R-:W-:Y:S01]  /*0450*/  VIADD R5, R5, 0xffffff81 ;  /* 0xffffff8105057836 */ /* 0x000fe20000000000 */
[----:B------:R-:W-:Y:S03]  /*0460*/  BSSY.RECONVERGENT B2, `(.L_x_24) ;  /* 0x0000035000027945 */ /* 0x000fe60003800200 */
[----:B------:R-:W-:Y:S01]  /*0470*/  IMAD.IADD R3, R8, 0x1, -R3 ;  /* 0x0000000108037824 */ /* 0x000fe200078e0a03 */
[C---:B------:R-:W-:Y:S01]  /*0480*/  IADD3 R6, PT, PT, R5.reuse, 0x7f, -R6 ;  /* 0x0000007f05067810 */ /* 0x040fe20007ffe806 */
[----:B------:R-:W-:Y:S02]  /*0490*/  IMAD R0, R5, -0x800000, R7 ;  /* 0xff80000005007824 */ /* 0x000fe400078e0207 */
[----:B------:R-:W0:Y:S01]  /*04a0*/  MUFU.RCP R8, R3 ;  /* 0x0000000300087308 */ /* 0x000e220000001000 */
[----:B------:R-:W-:Y:S01]  /*04b0*/  FADD.FTZ R11, -R3, -RZ ;  /* 0x800000ff030b7221 */ /* 0x000fe20000010100 */
[----:B------:R-:W-:-:S03]  /*04c0*/  IMAD.IADD R6, R6, 0x1, R9 ;  /* 0x0000000106067824 */ /* 0x000fc600078e0209 */
[----:B0-----:R-:W-:-:S04]  /*04d0*/  FFMA R13, R8, R11, 1 ;  /* 0x3f800000080d7423 */ /* 0x001fc8000000000b */
[----:B------:R-:W-:-:S04]  /*04e0*/  FFMA R10, R8, R13, R8 ;  /* 0x0000000d080a7223 */ /* 0x000fc80000000008 */
[----:B------:R-:W-:-:S04]  /*04f0*/  FFMA R7, R0, R10, RZ ;  /* 0x0000000a00077223 */ /* 0x000fc800000000ff */
[----:B------:R-:W-:-:S04]  /*0500*/  FFMA R8, R11, R7, R0 ;  /* 0x000000070b087223 */ /* 0x000fc80000000000 */
[----:B------:R-:W-:-:S04]  /*0510*/  FFMA R7, R10, R8, R7 ;  /* 0x000000080a077223 */ /* 0x000fc80000000007 */
[----:B------:R-:W-:-:S04]  /*0520*/  FFMA R8, R11, R7, R0 ;  /* 0x000000070b087223 */ /* 0x000fc80000000000 */
[----:B------:R-:W-:-:S05]  /*0530*/  FFMA R0, R10, R8, R7 ;  /* 0x000000080a007223 */ /* 0x000fca0000000007 */
[----:B------:R-:W-:-:S04]  /*0540*/  SHF.R.U32.HI R3, RZ, 0x17, R0 ;  /* 0x00000017ff037819 */ /* 0x000fc80000011600 */
[----:B------:R-:W-:-:S05]  /*0550*/  LOP3.LUT R3, R3, 0xff, RZ, 0xc0, !PT ;  /* 0x000000ff03037812 */ /* 0x000fca00078ec0ff */
[----:B------:R-:W-:-:S04]  /*0560*/  IMAD.IADD R9, R3, 0x1, R6 ;  /* 0x0000000103097824 */ /* 0x000fc800078e0206 */
[----:B------:R-:W-:-:S05]  /*0570*/  VIADD R3, R9, 0xffffffff ;  /* 0xffffffff09037836 */ /* 0x000fca0000000000 */
[----:B------:R-:W-:-:S13]  /*0580*/  ISETP.GE.U32.AND P0, PT, R3, 0xfe, PT ;  /* 0x000000fe0300780c */ /* 0x000fda0003f06070 */
[----:B------:R-:W-:Y:S05]  /*0590*/  @!P0 BRA `(.L_x_25) ;  /* 0x0000000000808947 */ /* 0x000fea0003800000 */
[----:B------:R-:W-:-:S13]  /*05a0*/  ISETP.GT.AND P0, PT, R9, 0xfe, PT ;  /* 0x000000fe0900780c */ /* 0x000fda0003f04270 */
[----:B------:R-:W-:Y:S05]  /*05b0*/  @P0 BRA `(.L_x_26) ;  /* 0x00000000006c0947 */ /* 0x000fea0003800000 */
[----:B------:R-:W-:-:S13]  /*05c0*/  ISETP.GE.AND P0, PT, R9, 0x1, PT ;  /* 0x000000010900780c */ /* 0x000fda0003f06270 */
[----:B------:R-:W-:Y:S05]  /*05d0*/  @P0 BRA `(.L_x_27) ;  /* 0x0000000000740947 */ /* 0x000fea0003800000 */
[----:B------:R-:W-:Y:S02]  /*05e0*/  ISETP.GE.AND P0, PT, R9, -0x18, PT ;  /* 0xffffffe80900780c */ /* 0x000fe40003f06270 */
[----:B------:R-:W-:-:S11]  /*05f0*/  LOP3.LUT R0, R0, 0x80000000, RZ, 0xc0, !PT ;  /* 0x8000000000007812 */ /* 0x000fd600078ec0ff */
[----:B------:R-:W-:Y:S05]  /*0600*/  @!P0 BRA `(.L_x_27) ;  /* 0x0000000000688947 */ /* 0x000fea0003800000 */
[CCC-:B------:R-:W-:Y:S01]  /*0610*/  FFMA.RZ R3, R10.reuse, R8.reuse, R7.reuse ;  /* 0x000000080a037223 */ /* 0x1c0fe2000000c007 */
[CCC-:B------:R-:W-:Y:S01]  /*0620*/  FFMA.RM R6, R10.reuse, R8.reuse, R7.reuse ;  /* 0x000000080a067223 */ /* 0x1c0fe20000004007 */
[C---:B------:R-:W-:Y:S02]  /*0630*/  ISETP.NE.AND P2, PT, R9.reuse, RZ, PT ;  /* 0x000000ff0900720c */ /* 0x040fe40003f45270 */
[----:B------:R-:W-:Y:S02]  /*0640*/  ISETP.NE.AND P1, PT, R9, RZ, PT ;  /* 0x000000ff0900720c */ /* 0x000fe40003f25270 */
[----:B------:R-:W-:Y:S01]  /*0650*/  LOP3.LUT R5, R3, 0x7fffff, RZ, 0xc0, !PT ;  /* 0x007fffff03057812 */ /* 0x000fe200078ec0ff */
[----:B------:R-:W-:Y:S01]  /*0660*/  FFMA.RP R3, R10, R8, R7 ;  /* 0x000000080a037223 */ /* 0x000fe20000008007 */
[----:B------:R-:W-:Y:S02]  /*0670*/  VIADD R8, R9, 0x20 ;  /* 0x0000002009087836 */ /* 0x000fe40000000000 */
[----:B------:R-:W-:Y:S01]  /*0680*/  LOP3.LUT R5, R5, 0x800000, RZ, 0xfc, !PT ;  /* 0x0080000005057812 */ /* 0x000fe200078efcff */
[----:B------:R-:W-:Y:S01]  /*0690*/  IMAD.MOV R7, RZ, RZ, -R9 ;  /* 0x000000ffff077224 */ /* 0x000fe200078e0a09 */
[----:B------:R-:W-:-:S02]  /*06a0*/  FSETP.NEU.FTZ.AND P0, PT, R3, R6, PT ;  /* 0x000000060300720b */ /* 0x000fc40003f1d000 */
[----:B------:R-:W-:Y:S02]  /*06b0*/  SHF.L.U32 R8, R5, R8, RZ ;  /* 0x0000000805087219 */ /* 0x000fe400000006ff */
[----:B------:R-:W-:Y:S02]  /*06c0*/  SEL R6, R7, RZ, P2 ;  /* 0x000000ff07067207 */ /* 0x000fe40001000000 */
[----:B------:R-:W-:Y:S02]  /*06d0*/  ISETP.NE.AND P1, PT, R8, RZ, P1 ;  /* 0x000000ff0800720c */ /* 0x000fe40000f25270 */
[----:B------:R-:W-:Y:S02]  /*06e0*/  SHF.R.U32.HI R6, RZ, R6, R5 ;  /* 0x00000006ff067219 */ /* 0x000fe40000011605 */
[----:B------:R-:W-:Y:S02]  /*06f0*/  PLOP3.LUT P0, PT, P0, P1, PT, 0xf8, 0x8f ;  /* 0x00000000008f781c */ /* 0x000fe40000703f70 */
[----:B------:R-:W-:-:S02]  /*0700*/  SHF.R.U32.HI R8, RZ, 0x1, R6 ;  /* 0x00000001ff087819 */ /* 0x000fc40000011606 */
[----:B------:R-:W-:-:S04]  /*0710*/  SEL R3, RZ, 0x1, !P0 ;  /* 0x00000001ff037807 */ /* 0x000fc80004000000 */
[----:B------:R-:W-:-:S04]  /*0720*/  LOP3.LUT R3, R3, 0x1, R8, 0xf8, !PT ;  /* 0x0000000103037812 */ /* 0x000fc800078ef808 */
[----:B------:R-:W-:-:S05]  /*0730*/  LOP3.LUT R3, R3, R6, RZ, 0xc0, !PT ;  /* 0x0000000603037212 */ /* 0x000fca00078ec0ff */
[----:B------:R-:W-:-:S05]  /*0740*/  IMAD.IADD R3, R8, 0x1, R3 ;  /* 0x0000000108037824 */ /* 0x000fca00078e0203 */
[----:B------:R-:W-:Y:S01]  /*0750*/  LOP3.LUT R0, R3, R0, RZ, 0xfc, !PT ;  /* 0x0000000003007212 */ /* 0x000fe200078efcff */
[----:B------:R-:W-:Y:S06]  /*0760*/  BRA `(.L_x_27) ;  /* 0x0000000000107947 */ /* 0x000fec0003800000 */
.L_x_26:
[----:B------:R-:W-:-:S04]  /*0770*/  LOP3.LUT R0, R0, 0x80000000, RZ, 0xc0, !PT ;  /* 0x8000000000007812 */ /* 0x000fc800078ec0ff */
[----:B------:R-:W-:Y:S01]  /*0780*/  LOP3.LUT R0, R0, 0x7f800000, RZ, 0xfc, !PT ;  /* 0x7f80000000007812 */ /* 0x000fe200078efcff */
[----:B------:R-:W-:Y:S06]  /*0790*/  BRA `(.L_x_27) ;  /* 0x0000000000047947 */ /* 0x000fec0003800000 */
.L_x_25:
[----:B------:R-:W-:-:S07]  /*07a0*/  IMAD R0, R6, 0x800000, R0 ;  /* 0x0080000006007824 */ /* 0x000fce00078e0200 */
.L_x_27:
[----:B------:R-:W-:Y:S05]  /*07b0*/  BSYNC.RECONVERGENT B2 ;  /* 0x0000000000027941 */ /* 0x000fea0003800200 */
.L_x_24:
[----:B------:R-:W-:Y:S05]  /*07c0*/  BRA `(.L_x_28) ;  /* 0x0000000000207947 */ /* 0x000fea0003800000 */
.L_x_23:
[----:B------:R-:W-:-:S04]  /*07d0*/  LOP3.LUT R0, R8, 0x80000000, R7, 0x48, !PT ;  /* 0x8000000008007812 */ /* 0x000fc800078e4807 */
[----:B------:R-:W-:Y:S01]  /*07e0*/  LOP3.LUT R0, R0, 0x7f800000, RZ, 0xfc, !PT ;  /* 0x7f80000000007812 */ /* 0x000fe200078efcff */
[----:B------:R-:W-:Y:S06]  /*07f0*/  BRA `(.L_x_28) ;  /* 0x0000000000147947 */ /* 0x000fec0003800000 */
.L_x_22:
[----:B------:R-:W-:Y:S01]  /*0800*/  LOP3.LUT R0, R8, 0x80000000, R7, 0x48, !PT ;  /* 0x8000000008007812 */ /* 0x000fe200078e4807 */
[----:B------:R-:W-:Y:S06]  /*0810*/  BRA `(.L_x_28) ;  /* 0x00000000000c7947 */ /* 0x000fec0003800000 */
.L_x_21:
[----:B------:R-:W0:Y:S01]  /*0820*/  MUFU.RSQ R0, -QNAN ;  /* 0xffc0000000007908 */ /* 0x000e220000001400 */
[----:B------:R-:W-:Y:S05]  /*0830*/  BRA `(.L_x_28) ;  /* 0x0000000000047947 */ /* 0x000fea0003800000 */
.L_x_20:
[----:B------:R-:W-:-:S07]  /*0840*/  FADD.FTZ R0, R0, R3 ;  /* 0x0000000300007221 */ /* 0x000fce0000010000 */
.L_x_28:
[----:B------:R-:W-:Y:S05]  /*0850*/  BSYNC.RECONVERGENT B1 ;  /* 0x0000000000017941 */ /* 0x000fea0003800200 */
.L_x_18:
[----:B------:R-:W-:-:S04]  /*0860*/  IMAD.MOV.U32 R5, RZ, RZ, 0x0 ;  /* 0x00000000ff057424 */ /* 0x000fc800078e00ff */
[----:B0-----:R-:W-:Y:S05]  /*0870*/  RET.REL.NODEC R4 `(_Z17kernel_vector_divPfS_S_i) ;  /* 0xfffffff404e07950 */ /* 0x001fea0003c3ffff */
.L_x_29:
        /* <DEDUP_REMOVED lines=16> */
.L_x_32:


//--------------------- .text._Z17kernel_vector_mulPfS_S_i --------------------------
	.section	.text._Z17kernel_vector_mulPfS_S_i,"ax",@progbits
	.align	128
        .global         _Z17kernel_vector_mulPfS_S_i
        .type           _Z17kernel_vector_mulPfS_S_i,@function
        .size           _Z17kernel_vector_mulPfS_S_i,(.L_x_38 - _Z17kernel_vector_mulPfS_S_i)
        .other          _Z17kernel_vector_mulPfS_S_i,@"STO_CUDA_ENTRY STV_DEFAULT"
_Z17kernel_vector_mulPfS_S_i:
.text._Z17kernel_vector_mulPfS_S_i:
        /* <DEDUP_REMOVED lines=10> */
[----:B------:R-:W2:Y:S08]  /*00a0*/  LDC.64 R4, c[0x0][0x390] ;  /* 0x0000e400ff047b82 */ /* 0x000eb00000000a00 */
[----:B------:R-:W3:Y:S01]  /*00b0*/  LDC.64 R6, c[0x0][0x380] ;  /* 0x0000e000ff067b82 */ /* 0x000ee20000000a00 */
[----:B0-----:R-:W-:-:S06]  /*00c0*/  IMAD.WIDE R2, R9, 0x4, R2 ;  /* 0x0000000409027825 */ /* 0x001fcc00078e0202 */
[----:B-1----:R-:W4:Y:S01]  /*00d0*/  LDG.E R2, desc[UR4][R2.64] ;  /* 0x0000000402027981 */ /* 0x002f22000c1e1900 */
[----:B--2---:R-:W-:-:S06]  /*00e0*/  IMAD.WIDE R4, R9, 0x4, R4 ;  /* 0x0000000409047825 */ /* 0x004fcc00078e0204 */
[----:B------:R-:W4:Y:S01]  /*00f0*/  LDG.E R5, desc[UR4][R4.64] ;  /* 0x0000000404057981 */ /* 0x000f22000c1e1900 */
[----:B---3--:R-:W-:-:S04]  /*0100*/  IMAD.WIDE R6, R9, 0x4, R6 ;  /* 0x0000000409067825 */ /* 0x008fc800078e0206 */
[----:B----4-:R-:W-:-:S05]  /*0110*/  FMUL R9, R2, R5 ;  /* 0x0000000502097220 */ /* 0x010fca0000400000 */
[----:B------:R-:W-:Y:S01]  /*0120*/  STG.E desc[UR4][R6.64], R9 ;  /* 0x0000000906007986 */ /* 0x000fe2000c101904 */
[----:B------:R-:W-:Y:S05]  /*0130*/  EXIT ;  /* 0x000000000000794d */ /* 0x000fea0003800000 */
.L_x_30:
        /* <DEDUP_REMOVED lines=12> */
.L_x_38:


//--------------------- .text._Z17kernel_vector_addPfS_S_i --------------------------
	.section	.text._Z17kernel_vector_addPfS_S_i,"ax",@progbits
	.align	128
        .global         _Z17kernel_vector_addPfS_S_i
        .type           _Z17kernel_vector_addPfS_S_i,@function
        .size           _Z17kernel_vector_addPfS_S_i,(.L_x_39 - _Z17kernel_vector_addPfS_S_i)
        .other          _Z17kernel_vector_addPfS_S_i,@"STO_CUDA_ENTRY STV_DEFAULT"
_Z17kernel_vector_addPfS_S_i:
.text._Z17kernel_vector_addPfS_S_i:
        /* <DEDUP_REMOVED lines=17> */
[----:B----4-:R-:W-:-:S05]  /*0110*/  FADD R9, R2, R5 ;  /* 0x0000000502097221 */ /* 0x010fca0000000000 */
[----:B------:R-:W-:Y:S01]  /*0120*/  STG.E desc[UR4][R6.64], R9 ;  /* 0x0000000906007986 */ /* 0x000fe2000c101904 */
[----:B------:R-:W-:Y:S05]  /*0130*/  EXIT ;  /* 0x000000000000794d */ /* 0x000fea0003800000 */
.L_x_31:
        /* <DEDUP_REMOVED lines=12> */
.L_x_39:


//--------------------- .nv.shared.reserved.0     --------------------------
	.section	.nv.shared.reserved.0,"aw",@nobits
	.weak		__nv_reservedSMEM_offset_0_alias
	.size		__nv_reservedSMEM_offset_0_alias, 0, 64
	.other		__nv_reservedSMEM_offset_0_alias,@"STO_CUDA_RESERVED_SHARED STV_DEFAULT"
__nv_reservedSMEM_offset_0_alias:
	.zero		0
	.zero		64


//--------------------- .nv.constant0._Z16kernel_broadcastPfS_iiiiii --------------------------
	.section	.nv.constant0._Z16kernel_broadcastPfS_iiiiii,"a",@progbits
	.sectionflags	@""
	.align	4
.nv.constant0._Z16kernel_broadcastPfS_iiiiii:
	.zero		936


//--------------------- .nv.constant0._Z10kernel_sumPfS_iiiiii --------------------------
	.section	.nv.constant0._Z10kernel_sumPfS_iiiiii,"a",@progbits
	.sectionflags	@""
	.align	4
.nv.constant0._Z10kernel_sumPfS_iiiiii:
	.zero		936


//--------------------- .nv.constant0._Z14kernel_mat_mulPfS_S_iii --------------------------
	.section	.nv.constant0._Z14kernel_mat_mulPfS_S_iii,"a",@progbits
	.sectionflags	@""
	.align	4
.nv.constant0._Z14kernel_mat_mulPfS_S_iii:
	.zero		932


//--------------------- .nv.constant0._Z17kernel_vector_expPfS_i --------------------------
	.section	.nv.constant0._Z17kernel_vector_expPfS_i,"a",@progbits
	.sectionflags	@""
	.align	4
.nv.constant0._Z17kernel_vector_expPfS_i:
	.zero		916


//--------------------- .nv.constant0._Z17kernel_vector_divPfS_S_i --------------------------
	.section	.nv.constant0._Z17kernel_vector_divPfS_S_i,"a",@progbits
	.sectionflags	@""
	.align	4
.nv.constant0._Z17kernel_vector_divPfS_S_i:
	.zero		924


//--------------------- .nv.constant0._Z17kernel_vector_mulPfS_S_i --------------------------
	.section	.nv.constant0._Z17kernel_vector_mulPfS_S_i,"a",@progbits
	.sectionflags	@""
	.align	4
.nv.constant0._Z17kernel_vector_mulPfS_S_i:
	.zero		924


//--------------------- .nv.constant0._Z17kernel_vector_addPfS_S_i --------------------------
	.section	.nv.constant0._Z17kernel_vector_addPfS_S_i,"a",@progbits
	.sectionflags	@""
	.align	4
.nv.constant0._Z17kernel_vector_addPfS_S_i:
	.zero		924


//--------------------- SYMBOLS --------------------------

	.type		.nv.reservedSmem.offset0,@object
	.size		.nv.reservedSmem.offset0,0x4
